	.target	sm_80

	.elftype	@"ET_EXEC"


//--------------------- .note.nv.tkinfo           --------------------------
	.section	.note.nv.tkinfo,"",@"SHT_NOTE"
	.sectionflags	@"SHF_NOTE_NV_TKINFO"
	.tkinfo
        /*0018*/ 	.word	0x00000002
        /*0030*/ 	.string	""
        /*0030*/ 	.string	"ptxas"
        /*0030*/ 	.string	"Cuda compilation tools, release 13.0, V13.0.88"
        /*0030*/ 	.string	"Build cuda_13.0.r13.0/compiler.36424714_0"
        /*0030*/ 	.string	"-v  -suppress-debug-info  -lineinfo  -arch sm_80 "



//--------------------- .note.nv.cuinfo           --------------------------
	.section	.note.nv.cuinfo,"",@"SHT_NOTE"
	.sectionflags	@"SHF_NOTE_NV_CUINFO"
        /*0018*/ 	.short	0x0002
        /*001a*/ 	.short	0x0050
        /*001c*/ 	.short	0x0082
	.zero		2


//--------------------- .nv.info                  --------------------------
	.section	.nv.info,"",@"SHT_CUDA_INFO"
	.align	4


	//----- nvinfo : EIATTR_REGCOUNT
	.align		4
        /*0000*/ 	.byte	0x04, 0x2f
        /*0002*/ 	.short	(.L_2 - .L_1)
	.align		4
.L_1:
        /*0004*/ 	.word	index@(attn_fwd)
        /*0008*/ 	.word	0x000000ff


	//----- nvinfo : EIATTR_FRAME_SIZE
	.align		4
.L_2:
        /*000c*/ 	.byte	0x04, 0x11
        /*000e*/ 	.short	(.L_4 - .L_3)
	.align		4
.L_3:
        /*0010*/ 	.word	index@(attn_fwd)
        /*0014*/ 	.word	0x00000330


	//----- nvinfo : EIATTR_MIN_STACK_SIZE
	.align		4
.L_4:
        /*0018*/ 	.byte	0x04, 0x12
        /*001a*/ 	.short	(.L_6 - .L_5)
	.align		4
.L_5:
        /*001c*/ 	.word	index@(attn_fwd)
        /*0020*/ 	.word	0x00000330
.L_6:


//--------------------- .nv.info.attn_fwd         --------------------------
	.section	.nv.info.attn_fwd,"",@"SHT_CUDA_INFO"
	.sectionflags	@""
	.align	4


	//----- nvinfo : EIATTR_CUDA_API_VERSION
	.align		4
        /*0000*/ 	.byte	0x04, 0x37
        /*0002*/ 	.short	(.L_8 - .L_7)
.L_7:
        /*0004*/ 	.word	0x00000082


	//----- nvinfo : EIATTR_SW2861232_WAR
	.align		4
.L_8:
        /*0008*/ 	.byte	0x01, 0x35
	.zero		2


	//----- nvinfo : EIATTR_PARAM_CBANK
	.align		4
        /*000c*/ 	.byte	0x04, 0x0a
        /*000e*/ 	.short	(.L_10 - .L_9)
	.align		4
.L_9:
        /*0010*/ 	.word	index@(.nv.constant0.attn_fwd)
        /*0014*/ 	.short	0x0160
        /*0016*/ 	.short	0x0088


	//----- nvinfo : EIATTR_CBANK_PARAM_SIZE
	.align		4
.L_10:
        /*0018*/ 	.byte	0x03, 0x19
        /*001a*/ 	.short	0x0088


	//----- nvinfo : EIATTR_KPARAM_INFO
	.align		4
        /*001c*/ 	.byte	0x04, 0x17
        /*001e*/ 	.short	(.L_12 - .L_11)
.L_11:
        /*0020*/ 	.word	0x00000000
        /*0024*/ 	.short	0x0019
        /*0026*/ 	.short	0x0080
        /*0028*/ 	.byte	0x00, 0xf4, 0x21, 0x00


	//----- nvinfo : EIATTR_KPARAM_INFO
	.align		4
.L_12:
        /*002c*/ 	.byte	0x04, 0x17
        /*002e*/ 	.short	(.L_14 - .L_13)
.L_13:
        /*0030*/ 	.word	0x00000000
        /*0034*/ 	.short	0x0018
        /*0036*/ 	.short	0x0078
        /*0038*/ 	.byte	0x00, 0xf4, 0x21, 0x00


	//----- nvinfo : EIATTR_KPARAM_INFO
	.align		4
.L_14:
        /*003c*/ 	.byte	0x04, 0x17
        /*003e*/ 	.short	(.L_16 - .L_15)
.L_15:
        /*0040*/ 	.word	0x00000000
        /*0044*/ 	.short	0x0017
        /*0046*/ 	.short	0x0070
        /*0048*/ 	.byte	0x00, 0xf0, 0x11, 0x00


	//----- nvinfo : EIATTR_KPARAM_INFO
	.align		4
.L_16:
        /*004c*/ 	.byte	0x04, 0x17
        /*004e*/ 	.short	(.L_18 - .L_17)
.L_17:
        /*0050*/ 	.word	0x00000000
        /*0054*/ 	.short	0x0016
        /*0056*/ 	.short	0x006c
        /*0058*/ 	.byte	0x00, 0xf0, 0x11, 0x00


	//----- nvinfo : EIATTR_KPARAM_INFO
	.align		4
.L_18:
        /*005c*/ 	.byte	0x04, 0x17
        /*005e*/ 	.short	(.L_20 - .L_19)
.L_19:
        /*0060*/ 	.word	0x00000000
        /*0064*/ 	.short	0x0015
        /*0066*/ 	.short	0x0068
        /*0068*/ 	.byte	0x00, 0xf0, 0x11, 0x00


	//----- nvinfo : EIATTR_KPARAM_INFO
	.align		4
.L_20:
        /*006c*/ 	.byte	0x04, 0x17
        /*006e*/ 	.short	(.L_22 - .L_21)
.L_21:
        /*0070*/ 	.word	0x00000000
        /*0074*/ 	.short	0x0014
        /*0076*/ 	.short	0x0064
        /*0078*/ 	.byte	0x00, 0xf0, 0x11, 0x00


	//----- nvinfo : EIATTR_KPARAM_INFO
	.align		4
.L_22:
        /*007c*/ 	.byte	0x04, 0x17
        /*007e*/ 	.short	(.L_24 - .L_23)
.L_23:
        /*0080*/ 	.word	0x00000000
        /*0084*/ 	.short	0x0013
        /*0086*/ 	.short	0x0060
        /*0088*/ 	.byte	0x00, 0xf0, 0x11, 0x00


	//----- nvinfo : EIATTR_KPARAM_INFO
	.align		4
.L_24:
        /*008c*/ 	.byte	0x04, 0x17
        /*008e*/ 	.short	(.L_26 - .L_25)
.L_25:
        /*0090*/ 	.word	0x00000000
        /*0094*/ 	.short	0x0012
        /*0096*/ 	.short	0x005c
        /*0098*/ 	.byte	0x00, 0xf0, 0x11, 0x00


	//----- nvinfo : EIATTR_KPARAM_INFO
	.align		4
.L_26:
        /*009c*/ 	.byte	0x04, 0x17
        /*009e*/ 	.short	(.L_28 - .L_27)
.L_27:
        /*00a0*/ 	.word	0x00000000
        /*00a4*/ 	.short	0x0011
        /*00a6*/ 	.short	0x0058
        /*00a8*/ 	.byte	0x00, 0xf0, 0x11, 0x00


	//----- nvinfo : EIATTR_KPARAM_INFO
	.align		4
.L_28:
        /*00ac*/ 	.byte	0x04, 0x17
        /*00ae*/ 	.short	(.L_30 - .L_29)
.L_29:
        /*00b0*/ 	.word	0x00000000
        /*00b4*/ 	.short	0x0010
        /*00b6*/ 	.short	0x0054
        /*00b8*/ 	.byte	0x00, 0xf0, 0x11, 0x00


	//----- nvinfo : EIATTR_KPARAM_INFO
	.align		4
.L_30:
        /*00bc*/ 	.byte	0x04, 0x17
        /*00be*/ 	.short	(.L_32 - .L_31)
.L_31:
        /*00c0*/ 	.word	0x00000000
        /*00c4*/ 	.short	0x000f
        /*00c6*/ 	.short	0x0050
        /*00c8*/ 	.byte	0x00, 0xf0, 0x11, 0x00


	//----- nvinfo : EIATTR_KPARAM_INFO
	.align		4
.L_32:
        /*00cc*/ 	.byte	0x04, 0x17
        /*00ce*/ 	.short	(.L_34 - .L_33)
.L_33:
        /*00d0*/ 	.word	0x00000000
        /*00d4*/ 	.short	0x000e
        /*00d6*/ 	.short	0x004c
        /*00d8*/ 	.byte	0x00, 0xf0, 0x11, 0x00


	//----- nvinfo : EIATTR_KPARAM_INFO
	.align		4
.L_34:
        /*00dc*/ 	.byte	0x04, 0x17
        /*00de*/ 	.short	(.L_36 - .L_35)
.L_35:
        /*00e0*/ 	.word	0x00000000
        /*00e4*/ 	.short	0x000d
        /*00e6*/ 	.short	0x0048
        /*00e8*/ 	.byte	0x00, 0xf0, 0x11, 0x00


	//----- nvinfo : EIATTR_KPARAM_INFO
	.align		4
.L_36:
        /*00ec*/ 	.byte	0x04, 0x17
        /*00ee*/ 	.short	(.L_38 - .L_37)
.L_37:
        /*00f0*/ 	.word	0x00000000
        /*00f4*/ 	.short	0x000c
        /*00f6*/ 	.short	0x0044
        /*00f8*/ 	.byte	0x00, 0xf0, 0x11, 0x00


	//----- nvinfo : EIATTR_KPARAM_INFO
	.align		4
.L_38:
        /*00fc*/ 	.byte	0x04, 0x17
        /*00fe*/ 	.short	(.L_40 - .L_39)
.L_39:
        /*0100*/ 	.word	0x00000000
        /*0104*/ 	.short	0x000b
        /*0106*/ 	.short	0x0040
        /*0108*/ 	.byte	0x00, 0xf0, 0x11, 0x00


	//----- nvinfo : EIATTR_KPARAM_INFO
	.align		4
.L_40:
        /*010c*/ 	.byte	0x04, 0x17
        /*010e*/ 	.short	(.L_42 - .L_41)
.L_41:
        /*0110*/ 	.word	0x00000000
        /*0114*/ 	.short	0x000a
        /*0116*/ 	.short	0x003c
        /*0118*/ 	.byte	0x00, 0xf0, 0x11, 0x00


	//----- nvinfo : EIATTR_KPARAM_INFO
	.align		4
.L_42:
        /*011c*/ 	.byte	0x04, 0x17
        /*011e*/ 	.short	(.L_44 - .L_43)
.L_43:
        /*0120*/ 	.word	0x00000000
        /*0124*/ 	.short	0x0009
        /*0126*/ 	.short	0x0038
        /*0128*/ 	.byte	0x00, 0xf0, 0x11, 0x00


	//----- nvinfo : EIATTR_KPARAM_INFO
	.align		4
.L_44:
        /*012c*/ 	.byte	0x04, 0x17
        /*012e*/ 	.short	(.L_46 - .L_45)
.L_45:
        /*0130*/ 	.word	0x00000000
        /*0134*/ 	.short	0x0008
        /*0136*/ 	.short	0x0034
        /*0138*/ 	.byte	0x00, 0xf0, 0x11, 0x00


	//----- nvinfo : EIATTR_KPARAM_INFO
	.align		4
.L_46:
        /*013c*/ 	.byte	0x04, 0x17
        /*013e*/ 	.short	(.L_48 - .L_47)
.L_47:
        /*0140*/ 	.word	0x00000000
        /*0144*/ 	.short	0x0007
        /*0146*/ 	.short	0x0030
        /*0148*/ 	.byte	0x00, 0xf0, 0x11, 0x00


	//----- nvinfo : EIATTR_KPARAM_INFO
	.align		4
.L_48:
        /*014c*/ 	.byte	0x04, 0x17
        /*014e*/ 	.short	(.L_50 - .L_49)
.L_49:
        /*0150*/ 	.word	0x00000000
        /*0154*/ 	.short	0x0006
        /*0156*/ 	.short	0x002c
        /*0158*/ 	.byte	0x00, 0xf0, 0x11, 0x00


	//----- nvinfo : EIATTR_KPARAM_INFO
	.align		4
.L_50:
        /*015c*/ 	.byte	0x04, 0x17
        /*015e*/ 	.short	(.L_52 - .L_51)
.L_51:
        /*0160*/ 	.word	0x00000000
        /*0164*/ 	.short	0x0005
        /*0166*/ 	.short	0x0028
        /*0168*/ 	.byte	0x00, 0xf0, 0x11, 0x00


	//----- nvinfo : EIATTR_KPARAM_INFO
	.align		4
.L_52:
        /*016c*/ 	.byte	0x04, 0x17
        /*016e*/ 	.short	(.L_54 - .L_53)
.L_53:
        /*0170*/ 	.word	0x00000000
        /*0174*/ 	.short	0x0004
        /*0176*/ 	.short	0x0020
        /*0178*/ 	.byte	0x00, 0xf4, 0x21, 0x00


	//----- nvinfo : EIATTR_KPARAM_INFO
	.align		4
.L_54:
        /*017c*/ 	.byte	0x04, 0x17
        /*017e*/ 	.short	(.L_56 - .L_55)
.L_55:
        /*0180*/ 	.word	0x00000000
        /*0184*/ 	.short	0x0003
        /*0186*/ 	.short	0x0018
        /*0188*/ 	.byte	0x00, 0xf4, 0x21, 0x00


	//----- nvinfo : EIATTR_KPARAM_INFO
	.align		4
.L_56:
        /*018c*/ 	.byte	0x04, 0x17
        /*018e*/ 	.short	(.L_58 - .L_57)
.L_57:
        /*0190*/ 	.word	0x00000000
        /*0194*/ 	.short	0x0002
        /*0196*/ 	.short	0x0010
        /*0198*/ 	.byte	0x00, 0xf4, 0x21, 0x00


	//----- nvinfo : EIATTR_KPARAM_INFO
	.align		4
.L_58:
        /*019c*/ 	.byte	0x04, 0x17
        /*019e*/ 	.short	(.L_60 - .L_59)
.L_59:
        /*01a0*/ 	.word	0x00000000
        /*01a4*/ 	.short	0x0001
        /*01a6*/ 	.short	0x0008
        /*01a8*/ 	.byte	0x00, 0xf4, 0x21, 0x00


	//----- nvinfo : EIATTR_KPARAM_INFO
	.align		4
.L_60:
        /*01ac*/ 	.byte	0x04, 0x17
        /*01ae*/ 	.short	(.L_62 - .L_61)
.L_61:
        /*01b0*/ 	.word	0x00000000
        /*01b4*/ 	.short	0x0000
        /*01b6*/ 	.short	0x0000
        /*01b8*/ 	.byte	0x00, 0xf4, 0x21, 0x00


	//----- nvinfo : EIATTR_MAXREG_COUNT
	.align		4
.L_62:
        /*01bc*/ 	.byte	0x03, 0x1b
        /*01be*/ 	.short	0x00ff


	//----- nvinfo : EIATTR_NUM_BARRIERS
	.align		4
        /*01c0*/ 	.byte	0x02, 0x4c
        /*01c2*/ 	.byte	0x01
	.zero		1


	//----- nvinfo : EIATTR_ANNOTATIONS
	.align		4
        /*01c4*/ 	.byte	0x04, 0x55
        /*01c6*/ 	.short	(.L_64 - .L_63)


	//   ....[0]....
.L_63:
        /*01c8*/ 	.word	0x00000001
        /*01cc*/ 	.byte	0x00, 0x1f, 0x00, 0x00, 0x01, 0x00, 0x00, 0x00, 0x40, 0x1f, 0x00, 0x00, 0x01, 0x00, 0x00, 0x00
        /* <DEDUP_REMOVED lines=100> */
        /*081c*/ 	.byte	0xf0, 0x88, 0x00, 0x00, 0x01, 0x00, 0x00, 0x00, 0x00, 0x89, 0x00, 0x00


	//----- nvinfo : EIATTR_MERCURY_ISA_VERSION
	.align		4
.L_64:
        /*0828*/ 	.byte	0x03, 0x5f
        /*082a*/ 	.short	0x0000


	//----- nvinfo : EIATTR_COOP_GROUP_MASK_REGIDS
	.align		4
        /*082c*/ 	.byte	0x04, 0x29
        /*082e*/ 	.short	(.L_66 - .L_65)


	//   ....[0]....
.L_65:
        /*0830*/ 	.word	0xffffffff


	//   ....[1]....
        /*0834*/ 	.word	0xffffffff


	//   ....[2]....
        /*0838*/ 	.word	0xffffffff


	//   ....[3]....
        /*083c*/ 	.word	0xffffffff


	//   ....[4]....
        /*0840*/ 	.word	0xffffffff


	//   ....[5]....
        /*0844*/ 	.word	0xffffffff


	//   ....[6]....
        /*0848*/ 	.word	0xffffffff


	//   ....[7]....
        /*084c*/ 	.word	0xffffffff


	//   ....[8]....
        /*0850*/ 	.word	0xffffffff


	//   ....[9]....
        /*0854*/ 	.word	0xffffffff


	//   ....[10]....
        /*0858*/ 	.word	0xffffffff


	//   ....[11]....
        /*085c*/ 	.word	0xffffffff


	//   ....[12]....
        /*0860*/ 	.word	0xffffffff


	//   ....[13]....
        /*0864*/ 	.word	0xffffffff


	//   ....[14]....
        /*0868*/ 	.word	0xffffffff


	//   ....[15]....
        /*086c*/ 	.word	0xffffffff


	//   ....[16]....
        /*0870*/ 	.word	0xffffffff


	//   ....[17]....
        /*0874*/ 	.word	0xffffffff


	//   ....[18]....
        /*0878*/ 	.word	0xffffffff


	//   ....[19]....
        /*087c*/ 	.word	0xffffffff


	//   ....[20]....
        /*0880*/ 	.word	0xffffffff


	//   ....[21]....
        /*0884*/ 	.word	0xffffffff


	//   ....[22]....
        /*0888*/ 	.word	0xffffffff


	//   ....[23]....
        /*088c*/ 	.word	0xffffffff


	//   ....[24]....
        /*0890*/ 	.word	0xffffffff


	//   ....[25]....
        /*0894*/ 	.word	0xffffffff


	//   ....[26]....
        /*0898*/ 	.word	0xffffffff


	//   ....[27]....
        /*089c*/ 	.word	0xffffffff


	//   ....[28]....
        /*08a0*/ 	.word	0xffffffff


	//   ....[29]....
        /*08a4*/ 	.word	0xffffffff


	//   ....[30]....
        /*08a8*/ 	.word	0xffffffff


	//   ....[31]....
        /*08ac*/ 	.word	0xffffffff


	//   ....[32]....
        /*08b0*/ 	.word	0xffffffff


	//   ....[33]....
        /*08b4*/ 	.word	0xffffffff


	//   ....[34]....
        /*08b8*/ 	.word	0xffffffff


	//   ....[35]....
        /*08bc*/ 	.word	0xffffffff


	//   ....[36]....
        /*08c0*/ 	.word	0xffffffff


	//   ....[37]....
        /*08c4*/ 	.word	0xffffffff


	//   ....[38]....
        /*08c8*/ 	.word	0xffffffff


	//   ....[39]....
        /*08cc*/ 	.word	0xffffffff


	//----- nvinfo : EIATTR_COOP_GROUP_INSTR_OFFSETS
	.align		4
.L_66:
        /*08d0*/ 	.byte	0x04, 0x28
        /*08d2*/ 	.short	(.L_68 - .L_67)


	//   ....[0]....
.L_67:
        /*08d4*/ 	.word	0x000063c0


	//   ....[1]....
        /*08d8*/ 	.word	0x000063d0


	//   ....[2]....
        /*08dc*/ 	.word	0x000063e0


	//   ....[3]....
        /*08e0*/ 	.word	0x000063f0


	//   ....[4]....
        /*08e4*/ 	.word	0x00006400


	//   ....[5]....
        /*08e8*/ 	.word	0x00006410


	//   ....[6]....
        /*08ec*/ 	.word	0x000064b0


	//   ....[7]....
        /*08f0*/ 	.word	0x000064d0


	//   ....[8]....
        /*08f4*/ 	.word	0x00006530


	//   ....[9]....
        /*08f8*/ 	.word	0x00006540


	//   ....[10]....
        /*08fc*/ 	.word	0x00006550


	//   ....[11]....
        /*0900*/ 	.word	0x00006560


	//   ....[12]....
        /*0904*/ 	.word	0x00006570


	//   ....[13]....
        /*0908*/ 	.word	0x00006580


	//   ....[14]....
        /*090c*/ 	.word	0x000065c0


	//   ....[15]....
        /*0910*/ 	.word	0x000065e0


	//   ....[16]....
        /*0914*/ 	.word	0x00006ba0


	//   ....[17]....
        /*0918*/ 	.word	0x00006bb0


	//   ....[18]....
        /*091c*/ 	.word	0x00006be0


	//   ....[19]....
        /*0920*/ 	.word	0x00006bf0


	//   ....[20]....
        /*0924*/ 	.word	0x00007110


	//   ....[21]....
        /*0928*/ 	.word	0x00007160


	//   ....[22]....
        /*092c*/ 	.word	0x00007260


	//   ....[23]....
        /*0930*/ 	.word	0x00007290


	//   ....[24]....
        /*0934*/ 	.word	0x00007330


	//   ....[25]....
        /*0938*/ 	.word	0x000073b0


	//   ....[26]....
        /*093c*/ 	.word	0x00007400


	//   ....[27]....
        /*0940*/ 	.word	0x000074e0


	//   ....[28]....
        /*0944*/ 	.word	0x00007530


	//   ....[29]....
        /*0948*/ 	.word	0x00007590


	//   ....[30]....
        /*094c*/ 	.word	0x00007650


	//   ....[31]....
        /*0950*/ 	.word	0x00007680


	//   ....[32]....
        /*0954*/ 	.word	0x00007690


	//   ....[33]....
        /*0958*/ 	.word	0x00007750


	//   ....[34]....
        /*095c*/ 	.word	0x00007810


	//   ....[35]....
        /*0960*/ 	.word	0x00007870


	//   ....[36]....
        /*0964*/ 	.word	0x00007d70


	//   ....[37]....
        /*0968*/ 	.word	0x00007d80


	//   ....[38]....
        /*096c*/ 	.word	0x00007e00


	//   ....[39]....
        /*0970*/ 	.word	0x00007e10


	//----- nvinfo : EIATTR_EXIT_INSTR_OFFSETS
	.align		4
.L_68:
        /*0974*/ 	.byte	0x04, 0x1c
        /*0976*/ 	.short	(.L_70 - .L_69)


	//   ....[0]....
.L_69:
        /*0978*/ 	.word	0x0000d590


	//   ....[1]....
        /*097c*/ 	.word	0x0000d630


	//----- nvinfo : EIATTR_REQNTID
	.align		4
.L_70:
        /*0980*/ 	.byte	0x04, 0x10
        /*0982*/ 	.short	(.L_72 - .L_71)
.L_71:
        /*0984*/ 	.word	0x00000080
        /*0988*/ 	.word	0x00000001
        /*098c*/ 	.word	0x00000001


	//----- nvinfo : EIATTR_CRS_STACK_SIZE
	.align		4
.L_72:
        /*0990*/ 	.byte	0x04, 0x1e
        /*0992*/ 	.short	(.L_74 - .L_73)
.L_73:
        /*0994*/ 	.word	0x00000000
.L_74:


//--------------------- .nv.callgraph             --------------------------
	.section	.nv.callgraph,"",@"SHT_CUDA_CALLGRAPH"
	.align	4
	.sectionentsize	8
	.align		4
        /*0000*/ 	.word	0x00000000
	.align		4
        /*0004*/ 	.word	0xffffffff
	.align		4
        /*0008*/ 	.word	0x00000000
	.align		4
        /*000c*/ 	.word	0xfffffffe
	.align		4
        /*0010*/ 	.word	0x00000000
	.align		4
        /*0014*/ 	.word	0xfffffffd
	.align		4
        /*0018*/ 	.word	0x00000000
	.align		4
        /*001c*/ 	.word	0xfffffffc


//--------------------- .nv.rel.action            --------------------------
	.section	.nv.rel.action,"",@"SHT_CUDA_RELOCINFO"
	.align	8
	.sectionentsize	8
        /*0000*/ 	.byte	0x73, 0x00, 0x00, 0x00, 0x00, 0x00, 0x00, 0x00, 0x00, 0x00, 0x00, 0x11, 0x25, 0x00, 0x05, 0x36


//--------------------- .nv.constant4             --------------------------
	.section	.nv.constant4,"a",@progbits
	.align	8
	.align		8
.nv.constant4:
        /*0000*/ 	.dword	_$_str


//--------------------- .nv.constant0.attn_fwd    --------------------------
	.section	.nv.constant0.attn_fwd,"a",@progbits
	.sectionflags	@""
	.align	4
.nv.constant0.attn_fwd:
	.zero		488


//--------------------- .text.attn_fwd            --------------------------
	.section	.text.attn_fwd,"ax",@progbits
	.sectioninfo	@"SHI_REGISTERS=255"
	.align	128
        .global         attn_fwd
        .type           attn_fwd,@function
        .size           attn_fwd,(.L_x_21 - attn_fwd)
        .other          attn_fwd,@"STO_CUDA_ENTRY STV_DEFAULT"
attn_fwd:
.text.attn_fwd:
[----:B------:R-:W-:Y:S02]  /*0000*/  IMAD.MOV.U32 R1, RZ, RZ, c[0x0][0x28] ;  /* 0x00000a00ff017624 */ /* 0x000fe400078e00ff */
[----:B------:R-:W0:Y:S01]  /*0010*/  S2R R10, SR_CTAID.X ;  /* 0x00000000000a7919 */ /* 0x000e220000002500 */
[----:B------:R-:W-:Y:S01]  /*0020*/  IMAD.MOV.U32 R6, RZ, RZ, c[0x0][0x198] ;  /* 0x00006600ff067624 */ /* 0x000fe200078e00ff */
[----:B------:R-:W-:Y:S01]  /*0030*/  ULDC.64 UR6, c[0x0][0x118] ;  /* 0x0000460000067ab9 */ /* 0x000fe20000000a00 */
[----:B------:R-:W-:Y:S01]  /*0040*/  IADD3 R1, R1, -0x330, RZ ;  /* 0xfffffcd001017810 */ /* 0x000fe20007ffe0ff */
[----:B------:R-:W1:Y:S04]  /*0050*/  S2R R145, SR_TID.X ;  /* 0x0000000000917919 */ /* 0x000e680000002100 */
[----:B------:R-:W2:Y:S01]  /*0060*/  S2R R108, SR_CTAID.Y ;  /* 0x00000000006c7919 */ /* 0x000ea20000002600 */
[----:B0-----:R-:W-:Y:S01]  /*0070*/  IMAD.SHL.U32 R10, R10, 0x40, RZ ;  /* 0x000000400a0a7824 */ /* 0x001fe200078e00ff */
[----:B-1----:R-:W-:-:S04]  /*0080*/  SHF.R.U32.HI R2, RZ, 0x6, R145 ;  /* 0x00000006ff027819 */ /* 0x002fc80000011691 */
[----:B------:R-:W-:Y:S01]  /*0090*/  LOP3.LUT R3, R10, 0x3f, R145, 0xf8, !PT ;  /* 0x0000003f0a037812 */ /* 0x000fe200078ef891 */
[----:B--2---:R-:W-:Y:S01]  /*00a0*/  IMAD R0, R108, c[0x0][0x190], RZ ;  /* 0x000064006c007a24 */ /* 0x004fe200078e02ff */
[----:B------:R-:W-:-:S03]  /*00b0*/  SGXT.U32 R109, R2, 0x1 ;  /* 0x00000001026d781a */ /* 0x000fc60000000000 */
[----:B------:R-:W-:Y:S01]  /*00c0*/  IMAD R3, R3, c[0x0][0x194], RZ ;  /* 0x0000650003037a24 */ /* 0x000fe200078e02ff */
[C---:B------:R-:W-:Y:S01]  /*00d0*/  SHF.L.U32 R2, R0.reuse, 0x1, RZ ;  /* 0x0000000100027819 */ /* 0x040fe200000006ff */
[----:B------:R-:W-:Y:S02]  /*00e0*/  IMAD R7, R109, c[0x0][0x198], RZ ;  /* 0x000066006d077a24 */ /* 0x000fe400078e02ff */
[----:B------:R-:W-:Y:S02]  /*00f0*/  IMAD.SHL.U32 R5, R3, 0x2, RZ ;  /* 0x0000000203057824 */ /* 0x000fe400078e00ff */
[----:B------:R-:W-:-:S03]  /*0100*/  IMAD.HI R0, R0, 0x2, RZ ;  /* 0x0000000200007827 */ /* 0x000fc600078e02ff */
[----:B------:R-:W-:Y:S01]  /*0110*/  IADD3 R2, P0, P1, R5, c[0x0][0x160], R2 ;  /* 0x0000580005027a10 */ /* 0x000fe2000791e002 */
[----:B------:R-:W-:-:S04]  /*0120*/  IMAD.HI R3, R3, 0x2, RZ ;  /* 0x0000000203037827 */ /* 0x000fc800078e02ff */
[C---:B------:R-:W-:Y:S01]  /*0130*/  IMAD R5, R6.reuse, 0x2, R7 ;  /* 0x0000000206057824 */ /* 0x040fe200078e0207 */
[----:B------:R-:W-:Y:S02]  /*0140*/  IADD3.X R0, R3, c[0x0][0x164], R0, P0, P1 ;  /* 0x0000590003007a10 */ /* 0x000fe400007e2400 */
[-C--:B------:R-:W-:Y:S01]  /*0150*/  LEA R8, P0, R7, R2.reuse, 0x1 ;  /* 0x0000000207087211 */ /* 0x080fe200078008ff */
[C---:B------:R-:W-:Y:S01]  /*0160*/  IMAD R11, R6.reuse, 0x2, R5 ;  /* 0x00000002060b7824 */ /* 0x040fe200078e0205 */
[----:B------:R-:W-:Y:S02]  /*0170*/  LEA R12, P1, R5, R2, 0x1 ;  /* 0x00000002050c7211 */ /* 0x000fe400078208ff */
[----:B------:R-:W-:Y:S02]  /*0180*/  LEA.HI.X.SX32 R9, R7, R0, 0x1, P0 ;  /* 0x0000000007097211 */ /* 0x000fe400000f0eff */
[----:B------:R-:W-:Y:S02]  /*0190*/  LEA R7, R6, R11, 0x1 ;  /* 0x0000000b06077211 */ /* 0x000fe400078e08ff */
[----:B------:R-:W-:Y:S01]  /*01a0*/  LEA R14, P0, R11, R2, 0x1 ;  /* 0x000000020b0e7211 */ /* 0x000fe200078008ff */
[----:B------:R0:W2:Y:S01]  /*01b0*/  LDG.E.U16 R3, [R8.64] ;  /* 0x0000000608037981 */ /* 0x0000a2000c1e1500 */
[----:B------:R-:W-:-:S02]  /*01c0*/  LEA.HI.X.SX32 R13, R5, R0, 0x1, P1 ;  /* 0x00000000050d7211 */ /* 0x000fc400008f0eff */
[----:B------:R-:W-:Y:S01]  /*01d0*/  LEA.HI.X.SX32 R15, R11, R0, 0x1, P0 ;  /* 0x000000000b0f7211 */ /* 0x000fe200000f0eff */
[C---:B------:R-:W-:Y:S01]  /*01e0*/  IMAD R11, R6.reuse, 0x2, R7 ;  /* 0x00000002060b7824 */ /* 0x040fe200078e0207 */
[-C--:B------:R-:W-:Y:S01]  /*01f0*/  LEA R16, P0, R7, R2.reuse, 0x1 ;  /* 0x0000000207107211 */ /* 0x080fe200078008ff */
[----:B------:R1:W3:Y:S02]  /*0200*/  LDG.E.U16 R4, [R12.64] ;  /* 0x000000060c047981 */ /* 0x0002e4000c1e1500 */
[C---:B------:R-:W-:Y:S01]  /*0210*/  IMAD R21, R6.reuse, 0x2, R11 ;  /* 0x0000000206157824 */ /* 0x040fe200078e020b */
[----:B------:R-:W-:Y:S01]  /*0220*/  LEA R18, P1, R11, R2, 0x1 ;  /* 0x000000020b127211 */ /* 0x000fe200078208ff */
[----:B------:R4:W5:Y:S01]  /*0230*/  LDG.E.U16 R5, [R14.64] ;  /* 0x000000060e057981 */ /* 0x000962000c1e1500 */
[-C--:B------:R-:W-:Y:S02]  /*0240*/  LEA.HI.X.SX32 R17, R7, R0.reuse, 0x1, P0 ;  /* 0x0000000007117211 */ /* 0x080fe400000f0eff */
[----:B------:R-:W-:Y:S01]  /*0250*/  LEA.HI.X.SX32 R19, R11, R0, 0x1, P1 ;  /* 0x000000000b137211 */ /* 0x000fe200008f0eff */
[----:B------:R-:W-:Y:S01]  /*0260*/  IMAD R11, R6, 0x2, R21 ;  /* 0x00000002060b7824 */ /* 0x000fe200078e0215 */
[C---:B------:R-:W-:Y:S01]  /*0270*/  LEA R20, P0, R21.reuse, R2, 0x1 ;  /* 0x0000000215147211 */ /* 0x040fe200078008ff */
[----:B------:R4:W2:Y:S03]  /*0280*/  LDG.E.U16 R7, [R16.64] ;  /* 0x0000000610077981 */ /* 0x0008a6000c1e1500 */
[----:B------:R-:W-:Y:S01]  /*0290*/  LEA.HI.X.SX32 R21, R21, R0, 0x1, P0 ;  /* 0x0000000015157211 */ /* 0x000fe200000f0eff */
[----:B0-----:R0:W2:Y:S01]  /*02a0*/  LDG.E.U16 R9, [R18.64] ;  /* 0x0000000612097981 */ /* 0x0010a2000c1e1500 */
[----:B-1----:R-:W-:-:S02]  /*02b0*/  LEA R12, P0, R11, R2, 0x1 ;  /* 0x000000020b0c7211 */ /* 0x002fc400078008ff */
[----:B------:R-:W-:Y:S01]  /*02c0*/  LEA R23, R6, R11, 0x1 ;  /* 0x0000000b06177211 */ /* 0x000fe200078e08ff */
[----:B------:R1:W2:Y:S01]  /*02d0*/  LDG.E.U16 R8, [R20.64] ;  /* 0x0000000614087981 */ /* 0x0002a2000c1e1500 */
[----:B------:R-:W-:-:S03]  /*02e0*/  LEA.HI.X.SX32 R13, R11, R0, 0x1, P0 ;  /* 0x000000000b0d7211 */ /* 0x000fc600000f0eff */
[C---:B------:R-:W-:Y:S01]  /*02f0*/  IMAD R11, R6.reuse, 0x2, R23 ;  /* 0x00000002060b7824 */ /* 0x040fe200078e0217 */
[-C--:B----4-:R-:W-:Y:S01]  /*0300*/  LEA R14, P0, R23, R2.reuse, 0x1 ;  /* 0x00000002170e7211 */ /* 0x090fe200078008ff */
[----:B------:R4:W2:Y:S02]  /*0310*/  LDG.E.U16 R28, [R12.64] ;  /* 0x000000060c1c7981 */ /* 0x0008a4000c1e1500 */
[C---:B------:R-:W-:Y:S01]  /*0320*/  IMAD R25, R6.reuse, 0x2, R11 ;  /* 0x0000000206197824 */ /* 0x040fe200078e020b */
[----:B------:R-:W-:Y:S02]  /*0330*/  LEA R22, P1, R11, R2, 0x1 ;  /* 0x000000020b167211 */ /* 0x000fe400078208ff */
[-C--:B------:R-:W-:Y:S02]  /*0340*/  LEA.HI.X.SX32 R15, R23, R0.reuse, 0x1, P0 ;  /* 0x00000000170f7211 */ /* 0x080fe400000f0eff */
[----:B------:R-:W-:Y:S01]  /*0350*/  LEA.HI.X.SX32 R23, R11, R0, 0x1, P1 ;  /* 0x000000000b177211 */ /* 0x000fe200008f0eff */
[----:B------:R-:W-:Y:S01]  /*0360*/  IMAD R11, R6, 0x2, R25 ;  /* 0x00000002060b7824 */ /* 0x000fe200078e0219 */
[C---:B------:R-:W-:Y:S01]  /*0370*/  LEA R16, P0, R25.reuse, R2, 0x1 ;  /* 0x0000000219107211 */ /* 0x040fe200078008ff */
[----:B------:R4:W2:Y:S03]  /*0380*/  LDG.E.U16 R30, [R14.64] ;  /* 0x000000060e1e7981 */ /* 0x0008a6000c1e1500 */
[----:B------:R-:W-:Y:S01]  /*0390*/  LEA.HI.X.SX32 R17, R25, R0, 0x1, P0 ;  /* 0x0000000019117211 */ /* 0x000fe200000f0eff */
[----:B------:R4:W2:Y:S01]  /*03a0*/  LDG.E.U16 R47, [R22.64] ;  /* 0x00000006162f7981 */ /* 0x0008a2000c1e1500 */
[----:B0-----:R-:W-:-:S02]  /*03b0*/  LEA R18, P0, R11, R2, 0x1 ;  /* 0x000000020b127211 */ /* 0x001fc400078008ff */
[----:B-1----:R-:W-:Y:S01]  /*03c0*/  LEA R21, R6, R11, 0x1 ;  /* 0x0000000b06157211 */ /* 0x002fe200078e08ff */
[----:B------:R0:W2:Y:S01]  /*03d0*/  LDG.E.U16 R32, [R16.64] ;  /* 0x0000000610207981 */ /* 0x0000a2000c1e1500 */
[----:B------:R-:W-:-:S03]  /*03e0*/  LEA.HI.X.SX32 R19, R11, R0, 0x1, P0 ;  /* 0x000000000b137211 */ /* 0x000fc600000f0eff */
[C---:B------:R-:W-:Y:S01]  /*03f0*/  IMAD R11, R6.reuse, 0x2, R21 ;  /* 0x00000002060b7824 */ /* 0x040fe200078e0215 */
[-C--:B----4-:R-:W-:Y:S01]  /*0400*/  LEA R12, P0, R21, R2.reuse, 0x1 ;  /* 0x00000002150c7211 */ /* 0x090fe200078008ff */
[----:B------:R1:W4:Y:S02]  /*0410*/  LDG.E.U16 R34, [R18.64] ;  /* 0x0000000612227981 */ /* 0x000324000c1e1500 */
        /* <DEDUP_REMOVED lines=10> */
[----:B------:R-:W-:Y:S01]  /*04c0*/  LEA R23, R6, R11, 0x1 ;  /* 0x0000000b06177211 */ /* 0x000fe200078e08ff */
[----:B------:R0:W2:Y:S01]  /*04d0*/  LDG.E.U16 R38, [R14.64] ;  /* 0x000000060e267981 */ /* 0x0000a2000c1e1500 */
[----:B------:R-:W-:-:S03]  /*04e0*/  LEA.HI.X.SX32 R17, R11, R0, 0x1, P0 ;  /* 0x000000000b117211 */ /* 0x000fc600000f0eff */
[C---:B------:R-:W-:Y:S01]  /*04f0*/  IMAD R11, R6.reuse, 0x2, R23 ;  /* 0x00000002060b7824 */ /* 0x040fe200078e0217 */
[-C--:B-1----:R-:W-:Y:S01]  /*0500*/  LEA R18, P0, R23, R2.reuse, 0x1 ;  /* 0x0000000217127211 */ /* 0x082fe200078008ff */
        /* <DEDUP_REMOVED lines=16> */
[----:B------:R1:W3:Y:S02]  /*0610*/  LDG.E.U16 R46, [R14.64] ;  /* 0x000000060e2e7981 */ /* 0x0002e4000c1e1500 */
[----:B------:R-:W-:Y:S01]  /*0620*/  IMAD R25, R6, 0x2, R11 ;  /* 0x0000000206197824 */ /* 0x000fe200078e020b */
[----:B------:R-:W-:-:S03]  /*0630*/  LEA R20, P1, R11, R2, 0x1 ;  /* 0x000000020b147211 */ /* 0x000fc600078208ff */
[C---:B------:R-:W-:Y:S01]  /*0640*/  IMAD R27, R6.reuse, 0x2, R25 ;  /* 0x00000002061b7824 */ /* 0x040fe200078e0219 */
[-C--:B------:R-:W-:Y:S02]  /*0650*/  LEA.HI.X.SX32 R17, R21, R0.reuse, 0x1, P0 ;  /* 0x0000000015117211 */ /* 0x080fe400000f0eff */
[----:B------:R-:W-:Y:S02]  /*0660*/  LEA.HI.X.SX32 R21, R11, R0, 0x1, P1 ;  /* 0x000000000b157211 */ /* 0x000fe400008f0eff */
[----:B------:R-:W-:Y:S01]  /*0670*/  LEA R11, R6, R27, 0x1 ;  /* 0x0000001b060b7211 */ /* 0x000fe200078e08ff */
[----:B------:R1:W3:Y:S01]  /*0680*/  LDG.E.U16 R48, [R16.64] ;  /* 0x0000000610307981 */ /* 0x0002e2000c1e1500 */
[----:B------:R-:W-:-:S03]  /*0690*/  LEA R18, P0, R25, R2, 0x1 ;  /* 0x0000000219127211 */ /* 0x000fc600078008ff */
[C---:B------:R-:W-:Y:S01]  /*06a0*/  IMAD R23, R6.reuse, 0x2, R11 ;  /* 0x0000000206177824 */ /* 0x040fe200078e020b */
[----:B------:R-:W-:Y:S01]  /*06b0*/  LEA.HI.X.SX32 R19, R25, R0, 0x1, P0 ;  /* 0x0000000019137211 */ /* 0x000fe200000f0eff */
[----:B------:R1:W3:Y:S01]  /*06c0*/  LDG.E.U16 R53, [R20.64] ;  /* 0x0000000614357981 */ /* 0x0002e2000c1e1500 */
[C---:B0-----:R-:W-:Y:S01]  /*06d0*/  LEA R12, P0, R27.reuse, R2, 0x1 ;  /* 0x000000021b0c7211 */ /* 0x041fe200078008ff */
[C---:B------:R-:W-:Y:S02]  /*06e0*/  IMAD R25, R6.reuse, 0x2, R23 ;  /* 0x0000000206197824 */ /* 0x040fe400078e0217 */
[----:B------:R0:W4:Y:S01]  /*06f0*/  LDG.E.U16 R50, [R18.64] ;  /* 0x0000000612327981 */ /* 0x000122000c1e1500 */
[----:B------:R-:W-:Y:S01]  /*0700*/  LEA.HI.X.SX32 R13, R27, R0, 0x1, P0 ;  /* 0x000000001b0d7211 */ /* 0x000fe200000f0eff */
[----:B------:R-:W-:Y:S01]  /*0710*/  IMAD R27, R6, 0x2, R25 ;  /* 0x00000002061b7824 */ /* 0x000fe200078e0219 */
[-C--:B-1----:R-:W-:Y:S02]  /*0720*/  LEA R14, P0, R11, R2.reuse, 0x1 ;  /* 0x000000020b0e7211 */ /* 0x082fe400078008ff */
[----:B------:R-:W-:Y:S01]  /*0730*/  LEA R22, P1, R23, R2, 0x1 ;  /* 0x0000000217167211 */ /* 0x000fe200078208ff */
[----:B------:R1:W4:Y:S01]  /*0740*/  LDG.E.U16 R52, [R12.64] ;  /* 0x000000060c347981 */ /* 0x000322000c1e1500 */
[----:B------:R-:W-:-:S02]  /*0750*/  LEA.HI.X.SX32 R15, R11, R0, 0x1, P0 ;  /* 0x000000000b0f7211 */ /* 0x000fc400000f0eff */
[C---:B------:R-:W-:Y:S02]  /*0760*/  LEA R11, R6.reuse, R27, 0x1 ;  /* 0x0000001b060b7211 */ /* 0x040fe400078e08ff */
[C---:B------:R-:W-:Y:S01]  /*0770*/  LEA R16, P0, R25.reuse, R2, 0x1 ;  /* 0x0000000219107211 */ /* 0x040fe200078008ff */
[----:B------:R1:W4:Y:S02]  /*0780*/  LDG.E.U16 R54, [R14.64] ;  /* 0x000000060e367981 */ /* 0x000324000c1e1500 */
[----:B------:R-:W-:Y:S01]  /*0790*/  IMAD R21, R6, 0x2, R11 ;  /* 0x0000000206157824 */ /* 0x000fe200078e020b */
[----:B------:R-:W-:-:S03]  /*07a0*/  LEA.HI.X.SX32 R17, R25, R0, 0x1, P0 ;  /* 0x0000000019117211 */ /* 0x000fc600000f0eff */
[C---:B------:R-:W-:Y:S01]  /*07b0*/  IMAD R25, R6.reuse, 0x2, R21 ;  /* 0x0000000206197824 */ /* 0x040fe200078e0215 */
[C---:B0-----:R-:W-:Y:S01]  /*07c0*/  LEA R18, P0, R27.reuse, R2, 0x1 ;  /* 0x000000021b127211 */ /* 0x041fe200078008ff */
[----:B------:R0:W4:Y:S02]  /*07d0*/  LDG.E.U16 R56, [R16.64] ;  /* 0x0000000610387981 */ /* 0x000124000c1e1500 */
[----:B------:R-:W-:Y:S01]  /*07e0*/  IMAD R29, R6, 0x2, R25 ;  /* 0x00000002061d7824 */ /* 0x000fe200078e0219 */
[----:B------:R-:W-:-:S04]  /*07f0*/  LEA.HI.X.SX32 R19, R27, R0, 0x1, P0 ;  /* 0x000000001b137211 */ /* 0x000fc800000f0eff */
[----:B------:R-:W-:Y:S01]  /*0800*/  LEA R27, R6, R29, 0x1 ;  /* 0x0000001d061b7211 */ /* 0x000fe200078e08ff */
[----:B------:R0:W4:Y:S01]  /*0810*/  LDG.E.U16 R57, [R18.64] ;  /* 0x0000000612397981 */ /* 0x000122000c1e1500 */
[----:B-1----:R-:W-:-:S03]  /*0820*/  LEA R12, P0, R11, R2, 0x1 ;  /* 0x000000020b0c7211 */ /* 0x002fc600078008ff */
[C---:B------:R-:W-:Y:S01]  /*0830*/  IMAD R31, R6.reuse, 0x2, R27 ;  /* 0x00000002061f7824 */ /* 0x040fe200078e021b */
[-C--:B------:R-:W-:Y:S02]  /*0840*/  LEA.HI.X.SX32 R23, R23, R0.reuse, 0x1, P1 ;  /* 0x0000000017177211 */ /* 0x080fe400008f0eff */
[----:B------:R-:W-:Y:S01]  /*0850*/  LEA.HI.X.SX32 R13, R11, R0, 0x1, P0 ;  /* 0x000000000b0d7211 */ /* 0x000fe200000f0eff */
[----:B------:R-:W-:Y:S01]  /*0860*/  IMAD R11, R6, 0x2, R31 ;  /* 0x00000002060b7824 */ /* 0x000fe200078e021f */
[C---:B------:R-:W-:Y:S01]  /*0870*/  LEA R14, P0, R25.reuse, R2, 0x1 ;  /* 0x00000002190e7211 */ /* 0x040fe200078008ff */
[----:B------:R1:W4:Y:S03]  /*0880*/  LDG.E.U16 R55, [R22.64] ;  /* 0x0000000616377981 */ /* 0x000326000c1e1500 */
[----:B------:R-:W-:Y:S01]  /*0890*/  LEA.HI.X.SX32 R15, R25, R0, 0x1, P0 ;  /* 0x00000000190f7211 */ /* 0x000fe200000f0eff */
[----:B------:R1:W5:Y:S01]  /*08a0*/  LDG.E.U16 R58, [R12.64] ;  /* 0x000000060c3a7981 */ /* 0x000362000c1e1500 */
[----:B0-----:R-:W-:-:S02]  /*08b0*/  LEA R16, P0, R29, R2, 0x1 ;  /* 0x000000021d107211 */ /* 0x001fc400078008ff */
[----:B------:R-:W-:Y:S01]  /*08c0*/  LEA R20, P1, R21, R2, 0x1 ;  /* 0x0000000215147211 */ /* 0x000fe200078208ff */
[----:B------:R0:W5:Y:S01]  /*08d0*/  LDG.E.U16 R60, [R14.64] ;  /* 0x000000060e3c7981 */ /* 0x000162000c1e1500 */
[----:B-1----:R-:W-:Y:S01]  /*08e0*/  IMAD R23, R6, 0x2, R11 ;  /* 0x0000000206177824 */ /* 0x002fe200078e020b */
[----:B------:R-:W-:-:S04]  /*08f0*/  LEA.HI.X.SX32 R17, R29, R0, 0x1, P0 ;  /* 0x000000001d117211 */ /* 0x000fc800000f0eff */
[----:B------:R-:W-:Y:S01]  /*0900*/  LEA R25, R6, R23, 0x1 ;  /* 0x0000001706197211 */ /* 0x000fe200078e08ff */
[----:B------:R1:W5:Y:S01]  /*0910*/  LDG.E.U16 R61, [R16.64] ;  /* 0x00000006103d7981 */ /* 0x000362000c1e1500 */
[----:B------:R-:W-:-:S03]  /*0920*/  LEA R18, P0, R27, R2, 0x1 ;  /* 0x000000021b127211 */ /* 0x000fc600078008ff */
[----:B------:R-:W-:Y:S01]  /*0930*/  IMAD R29, R6, 0x2, R25 ;  /* 0x00000002061d7824 */ /* 0x000fe200078e0219 */
[----:B------:R-:W-:-:S03]  /*0940*/  LEA.HI.X.SX32 R21, R21, R0, 0x1, P1 ;  /* 0x0000000015157211 */ /* 0x000fc600008f0eff */
[C---:B------:R-:W-:Y:S01]  /*0950*/  IMAD R33, R6.reuse, 0x2, R29 ;  /* 0x0000000206217824 */ /* 0x040fe200078e021d */
[----:B------:R-:W-:Y:S01]  /*0960*/  LEA.HI.X.SX32 R19, R27, R0, 0x1, P0 ;  /* 0x000000001b137211 */ /* 0x000fe200000f0eff */
[----:B------:R0:W5:Y:S01]  /*0970*/  LDG.E.U16 R59, [R20.64] ;  /* 0x00000006143b7981 */ /* 0x000162000c1e1500 */
[C---:B------:R-:W-:Y:S01]  /*0980*/  LEA R12, P1, R31.reuse, R2, 0x1 ;  /* 0x000000021f0c7211 */ /* 0x040fe200078208ff */
[C---:B------:R-:W-:Y:S02]  /*0990*/  IMAD R27, R6.reuse, 0x2, R33 ;  /* 0x00000002061b7824 */ /* 0x040fe400078e0221 */
[----:B------:R1:W5:Y:S01]  /*09a0*/  LDG.E.U16 R62, [R18.64] ;  /* 0x00000006123e7981 */ /* 0x000362000c1e1500 */
[----:B------:R-:W-:Y:S02]  /*09b0*/  LEA.HI.X.SX32 R13, R31, R0, 0x1, P1 ;  /* 0x000000001f0d7211 */ /* 0x000fe400008f0eff */
[C---:B------:R-:W-:Y:S02]  /*09c0*/  LEA R31, R6.reuse, R27, 0x1 ;  /* 0x0000001b061f7211 */ /* 0x040fe400078e08ff */
[C---:B0-----:R-:W-:Y:S01]  /*09d0*/  LEA R20, P0, R11.reuse, R2, 0x1 ;  /* 0x000000020b147211 */ /* 0x041fe200078008ff */
[----:B------:R0:W5:Y:S03]  /*09e0*/  LDG.E.U16 R63, [R12.64] ;  /* 0x000000060c3f7981 */ /* 0x000166000c1e1500 */
[----:B------:R-:W-:Y:S01]  /*09f0*/  LEA.HI.X.SX32 R21, R11, R0, 0x1, P0 ;  /* 0x000000000b157211 */ /* 0x000fe200000f0eff */
[----:B------:R-:W-:Y:S01]  /*0a00*/  IMAD R11, R6, 0x2, R31 ;  /* 0x00000002060b7824 */ /* 0x000fe200078e021f */
[----:B------:R-:W-:-:S03]  /*0a10*/  LEA R14, P0, R23, R2, 0x1 ;  /* 0x00000002170e7211 */ /* 0x000fc600078008ff */
[C---:B------:R-:W-:Y:S01]  /*0a20*/  IMAD R35, R6.reuse, 0x2, R11 ;  /* 0x0000000206237824 */ /* 0x040fe200078e020b */
[----:B------:R-:W-:Y:S01]  /*0a30*/  LEA.HI.X.SX32 R15, R23, R0, 0x1, P0 ;  /* 0x00000000170f7211 */ /* 0x000fe200000f0eff */
[----:B------:R0:W5:Y:S01]  /*0a40*/  LDG.E.U16 R64, [R20.64] ;  /* 0x0000000614407981 */ /* 0x000162000c1e1500 */
[-C--:B-1----:R-:W-:Y:S01]  /*0a50*/  LEA R16, P0, R25, R2.reuse, 0x1 ;  /* 0x0000000219107211 */ /* 0x082fe200078008ff */
[C---:B------:R-:W-:Y:S01]  /*0a60*/  IMAD R37, R6.reuse, 0x2, R35 ;  /* 0x0000000206257824 */ /* 0x040fe200078e0223 */
[----:B------:R-:W-:Y:S01]  /*0a70*/  LEA R22, P1, R29, R2, 0x1 ;  /* 0x000000021d167211 */ /* 0x000fe200078208ff */
[----:B------:R1:W5:Y:S01]  /*0a80*/  LDG.E.U16 R65, [R14.64] ;  /* 0x000000060e417981 */ /* 0x000362000c1e1500 */
[-C--:B------:R-:W-:Y:S02]  /*0a90*/  LEA.HI.X.SX32 R17, R25, R0.reuse, 0x1, P0 ;  /* 0x0000000019117211 */ /* 0x080fe400000f0eff */
[C---:B------:R-:W-:Y:S02]  /*0aa0*/  LEA R25, R6.reuse, R37, 0x1 ;  /* 0x0000002506197211 */ /* 0x040fe400078e08ff */
[----:B------:R-:W-:Y:S01]  /*0ab0*/  LEA.HI.X.SX32 R23, R29, R0, 0x1, P1 ;  /* 0x000000001d177211 */ /* 0x000fe200008f0eff */
[----:B------:R1:W5:Y:S01]  /*0ac0*/  LDG.E.U16 R66, [R16.64] ;  /* 0x0000000610427981 */ /* 0x000362000c1e1500 */
[-C--:B0-----:R-:W-:Y:S01]  /*0ad0*/  LEA R12, P0, R33, R2.reuse, 0x1 ;  /* 0x00000002210c7211 */ /* 0x081fe200078008ff */
[C---:B------:R-:W-:Y:S01]  /*0ae0*/  IMAD R29, R6.reuse, 0x2, R25 ;  /* 0x00000002061d7824 */ /* 0x040fe200078e0219 */
[----:B------:R-:W-:Y:S01]  /*0af0*/  LEA R20, P1, R11, R2, 0x1 ;  /* 0x000000020b147211 */ /* 0x000fe200078208ff */
[----:B------:R0:W5:Y:S01]  /*0b00*/  LDG.E.U16 R67, [R22.64] ;  /* 0x0000000616437981 */ /* 0x000162000c1e1500 */
[----:B------:R-:W-:Y:S01]  /*0b10*/  LEA.HI.X.SX32 R13, R33, R0, 0x1, P0 ;  /* 0x00000000210d7211 */ /* 0x000fe200000f0eff */
[----:B------:R-:W-:-:S04]  /*0b20*/  IMAD R33, R6, 0x2, R29 ;  /* 0x0000000206217824 */ /* 0x000fc800078e021d */
[C---:B------:R-:W-:Y:S01]  /*0b30*/  IMAD R39, R6.reuse, 0x2, R33 ;  /* 0x0000000206277824 */ /* 0x040fe200078e0221 */
[C---:B------:R-:W-:Y:S01]  /*0b40*/  LEA R18, P0, R27.reuse, R2, 0x1 ;  /* 0x000000021b127211 */ /* 0x040fe200078008ff */
[----:B------:R0:W5:Y:S03]  /*0b50*/  LDG.E.U16 R68, [R12.64] ;  /* 0x000000060c447981 */ /* 0x000166000c1e1500 */
[----:B------:R-:W-:Y:S02]  /*0b60*/  LEA R41, R6, R39, 0x1 ;  /* 0x0000002706297211 */ /* 0x000fe400078e08ff */
[----:B------:R-:W-:-:S03]  /*0b70*/  LEA.HI.X.SX32 R19, R27, R0, 0x1, P0 ;  /* 0x000000001b137211 */ /* 0x000fc600000f0eff */
[C---:B------:R-:W-:Y:S01]  /*0b80*/  IMAD R27, R6.reuse, 0x2, R41 ;  /* 0x00000002061b7824 */ /* 0x040fe200078e0229 */
[----:B-1----:R-:W-:Y:S01]  /*0b90*/  LEA R14, P0, R31, R2, 0x1 ;  /* 0x000000021f0e7211 */ /* 0x002fe200078008ff */
[----:B------:R1:W5:Y:S01]  /*0ba0*/  LDG.E.U16 R69, [R18.64] ;  /* 0x0000000612457981 */ /* 0x000362000c1e1500 */
[-C--:B------:R-:W-:Y:S01]  /*0bb0*/  LEA.HI.X.SX32 R21, R11, R0.reuse, 0x1, P1 ;  /* 0x000000000b157211 */ /* 0x080fe200008f0eff */
[C---:B------:R-:W-:Y:S01]  /*0bc0*/  IMAD R11, R6.reuse, 0x2, R27 ;  /* 0x00000002060b7824 */ /* 0x040fe200078e021b */
[----:B------:R-:W-:Y:S02]  /*0bd0*/  LEA.HI.X.SX32 R15, R31, R0, 0x1, P0 ;  /* 0x000000001f0f7211 */ /* 0x000fe400000f0eff */
[C---:B------:R-:W-:Y:S01]  /*0be0*/  LEA R16, P0, R35.reuse, R2, 0x1 ;  /* 0x0000000223107211 */ /* 0x040fe200078008ff */
[----:B------:R-:W-:Y:S01]  /*0bf0*/  IMAD R31, R6, 0x2, R11 ;  /* 0x00000002061f7824 */ /* 0x000fe200078e020b */
[----:B------:R1:W5:Y:S02]  /*0c00*/  LDG.E.U16 R71, [R20.64] ;  /* 0x0000000614477981 */ /* 0x000364000c1e1500 */
[----:B------:R-:W-:-:S02]  /*0c10*/  LEA.HI.X.SX32 R17, R35, R0, 0x1, P0 ;  /* 0x0000000023117211 */ /* 0x000fc400000f0eff */
[----:B------:R-:W-:Y:S01]  /*0c20*/  LEA R35, R6, R31, 0x1 ;  /* 0x0000001f06237211 */ /* 0x000fe200078e08ff */
[----:B------:R1:W5:Y:S01]  /*0c30*/  LDG.E.U16 R70, [R14.64] ;  /* 0x000000060e467981 */ /* 0x000362000c1e1500 */
[----:B0-----:R-:W-:-:S03]  /*0c40*/  LEA R12, P0, R37, R2, 0x1 ;  /* 0x00000002250c7211 */ /* 0x001fc600078008ff */
[C---:B------:R-:W-:Y:S01]  /*0c50*/  IMAD R23, R6.reuse, 0x2, R35 ;  /* 0x0000000206177824 */ /* 0x040fe200078e0223 */
[----:B------:R-:W-:Y:S01]  /*0c60*/  LEA.HI.X.SX32 R13, R37, R0, 0x1, P0 ;  /* 0x00000000250d7211 */ /* 0x000fe200000f0eff */
[----:B------:R0:W5:Y:S02]  /*0c70*/  LDG.E.U16 R72, [R16.64] ;  /* 0x0000000610487981 */ /* 0x000164000c1e1500 */
[C---:B------:R-:W-:Y:S01]  /*0c80*/  IMAD R37, R6.reuse, 0x2, R23 ;  /* 0x0000000206257824 */ /* 0x040fe200078e0217 */
[-C--:B-1----:R-:W-:Y:S01]  /*0c90*/  LEA R14, P1, R29, R2.reuse, 0x1 ;  /* 0x000000021d0e7211 */ /* 0x082fe200078208ff */
[----:B------:R1:W5:Y:S02]  /*0ca0*/  LDG.E.U16 R73, [R12.64] ;  /* 0x000000060c497981 */ /* 0x000364000c1e1500 */
[----:B------:R-:W-:Y:S01]  /*0cb0*/  IMAD R43, R6, 0x2, R37 ;  /* 0x00000002062b7824 */ /* 0x000fe200078e0225 */
[----:B------:R-:W-:Y:S02]  /*0cc0*/  LEA R18, P0, R25, R2, 0x1 ;  /* 0x0000000219127211 */ /* 0x000fe400078008ff */
[----:B------:R-:W-:-:S02]  /*0cd0*/  LEA.HI.X.SX32 R15, R29, R0, 0x1, P1 ;  /* 0x000000001d0f7211 */ /* 0x000fc400008f0eff */
[C---:B------:R-:W-:Y:S02]  /*0ce0*/  LEA R29, R6.reuse, R43, 0x1 ;  /* 0x0000002b061d7211 */ /* 0x040fe400078e08ff */
[----:B------:R-:W-:Y:S01]  /*0cf0*/  LEA.HI.X.SX32 R19, R25, R0, 0x1, P0 ;  /* 0x0000000019137211 */ /* 0x000fe200000f0eff */
[----:B------:R1:W5:Y:S01]  /*0d00*/  LDG.E.U16 R75, [R14.64] ;  /* 0x000000060e4b7981 */ /* 0x000362000c1e1500 */
[-C--:B------:R-:W-:Y:S01]  /*0d10*/  LEA R20, P0, R33, R2.reuse, 0x1 ;  /* 0x0000000221147211 */ /* 0x080fe200078008ff */
[C---:B------:R-:W-:Y:S01]  /*0d20*/  IMAD R25, R6.reuse, 0x2, R29 ;  /* 0x0000000206197824 */ /* 0x040fe200078e021d */
[----:B------:R-:W-:Y:S01]  /*0d30*/  LEA R22, P1, R23, R2, 0x1 ;  /* 0x0000000217167211 */ /* 0x000fe200078208ff */
[----:B------:R1:W5:Y:S01]  /*0d40*/  LDG.E.U16 R74, [R18.64] ;  /* 0x00000006124a7981 */ /* 0x000362000c1e1500 */
[----:B------:R-:W-:Y:S01]  /*0d50*/  LEA.HI.X.SX32 R21, R33, R0, 0x1, P0 ;  /* 0x0000000021157211 */ /* 0x000fe200000f0eff */
[----:B------:R-:W-:Y:S01]  /*0d60*/  IMAD R33, R6, 0x2, R25 ;  /* 0x0000000206217824 */ /* 0x000fe200078e0219 */
[----:B0-----:R-:W-:-:S02]  /*0d70*/  LEA R16, P0, R39, R2, 0x1 ;  /* 0x0000000227107211 */ /* 0x001fc400078008ff */
[-C--:B------:R-:W-:Y:S01]  /*0d80*/  LEA.HI.X.SX32 R23, R23, R0.reuse, 0x1, P1 ;  /* 0x0000000017177211 */ /* 0x080fe200008f0eff */
[----:B------:R0:W5:Y:S01]  /*0d90*/  LDG.E.U16 R76, [R20.64] ;  /* 0x00000006144c7981 */ /* 0x000162000c1e1500 */
[----:B------:R-:W-:Y:S01]  /*0da0*/  LEA.HI.X.SX32 R17, R39, R0, 0x1, P0 ;  /* 0x0000000027117211 */ /* 0x000fe200000f0eff */
[C---:B------:R-:W-:Y:S01]  /*0db0*/  IMAD R39, R6.reuse, 0x2, R33 ;  /* 0x0000000206277824 */ /* 0x040fe200078e0221 */
[C---:B-1----:R-:W-:Y:S01]  /*0dc0*/  LEA R12, P0, R27.reuse, R2, 0x1 ;  /* 0x000000021b0c7211 */ /* 0x042fe200078008ff */
[----:B------:R1:W5:Y:S03]  /*0dd0*/  LDG.E.U16 R81, [R22.64] ;  /* 0x0000000616517981 */ /* 0x000366000c1e1500 */
[----:B------:R-:W-:Y:S01]  /*0de0*/  LEA R45, R6, R39, 0x1 ;  /* 0x00000027062d7211 */ /* 0x000fe200078e08ff */
[----:B------:R1:W5:Y:S01]  /*0df0*/  LDG.E.U16 R77, [R16.64] ;  /* 0x00000006104d7981 */ /* 0x000362000c1e1500 */
[----:B------:R-:W-:-:S03]  /*0e00*/  LEA.HI.X.SX32 R13, R27, R0, 0x1, P0 ;  /* 0x000000001b0d7211 */ /* 0x000fc600000f0eff */
[----:B------:R-:W-:Y:S01]  /*0e10*/  IMAD R27, R6, 0x2, R45 ;  /* 0x00000002061b7824 */ /* 0x000fe200078e022d */
[-C--:B------:R-:W-:Y:S01]  /*0e20*/  LEA R24, P0, R25, R2.reuse, 0x1 ;  /* 0x0000000219187211 */ /* 0x080fe200078008ff */
[----:B------:R1:W5:Y:S03]  /*0e30*/  LDG.E.U16 R79, [R12.64] ;  /* 0x000000060c4f7981 */ /* 0x000366000c1e1500 */
[----:B0-----:R-:W-:Y:S02]  /*0e40*/  LEA R20, P1, R27, R2, 0x1 ;  /* 0x000000021b147211 */ /* 0x001fe400078208ff */
[-C--:B------:R-:W-:Y:S02]  /*0e50*/  LEA.HI.X.SX32 R25, R25, R0.reuse, 0x1, P0 ;  /* 0x0000000019197211 */ /* 0x080fe400000f0eff */
[----:B------:R-:W-:Y:S02]  /*0e60*/  LEA.HI.X.SX32 R21, R27, R0, 0x1, P1 ;  /* 0x000000001b157211 */ /* 0x000fe400008f0eff */
[-C--:B------:R-:W-:Y:S01]  /*0e70*/  LEA R14, P0, R11, R2.reuse, 0x1 ;  /* 0x000000020b0e7211 */ /* 0x080fe200078008ff */
[----:B------:R0:W5:Y:S01]  /*0e80*/  LDG.E.U16 R83, [R24.64] ;  /* 0x0000000618537981 */ /* 0x000162000c1e1500 */
[----:B------:R-:W-:-:S02]  /*0e90*/  LEA R18, P1, R37, R2, 0x1 ;  /* 0x0000000225127211 */ /* 0x000fc400078208ff */
[-C--:B------:R-:W-:Y:S01]  /*0ea0*/  LEA.HI.X.SX32 R15, R11, R0.reuse, 0x1, P0 ;  /* 0x000000000b0f7211 */ /* 0x080fe200000f0eff */
[----:B------:R0:W5:Y:S01]  /*0eb0*/  LDG.E.U16 R85, [R20.64] ;  /* 0x0000000614557981 */ /* 0x000162000c1e1500 */
[----:B------:R-:W-:Y:S01]  /*0ec0*/  IMAD R11, R6, 0x2, R27 ;  /* 0x00000002060b7824 */ /* 0x000fe200078e021b */
[----:B------:R-:W-:Y:S02]  /*0ed0*/  LEA.HI.X.SX32 R19, R37, R0, 0x1, P1 ;  /* 0x0000000025137211 */ /* 0x000fe400008f0eff */
[-C--:B-1----:R-:W-:Y:S01]  /*0ee0*/  LEA R12, P0, R33, R2.reuse, 0x1 ;  /* 0x00000002210c7211 */ /* 0x082fe200078008ff */
[----:B------:R1:W5:Y:S01]  /*0ef0*/  LDG.E.U16 R37, [R14.64] ;  /* 0x000000060e257981 */ /* 0x000362000c1e1500 */
[----:B------:R-:W-:Y:S02]  /*0f00*/  LEA R26, P1, R11, R2, 0x1 ;  /* 0x000000020b1a7211 */ /* 0x000fe400078208ff */
[-C--:B------:R-:W-:Y:S02]  /*0f10*/  LEA.HI.X.SX32 R13, R33, R0.reuse, 0x1, P0 ;  /* 0x00000000210d7211 */ /* 0x080fe400000f0eff */
[----:B------:R-:W-:Y:S01]  /*0f20*/  LEA.HI.X.SX32 R27, R11, R0, 0x1, P1 ;  /* 0x000000000b1b7211 */ /* 0x000fe200008f0eff */
[----:B------:R1:W5:Y:S01]  /*0f30*/  LDG.E.U16 R33, [R18.64] ;  /* 0x0000000612217981 */ /* 0x000362000c1e1500 */
[----:B------:R-:W-:-:S03]  /*0f40*/  LEA R16, P0, R31, R2, 0x1 ;  /* 0x000000021f107211 */ /* 0x000fc600078008ff */
[----:B------:R1:W5:Y:S01]  /*0f50*/  LDG.E.U16 R78, [R12.64] ;  /* 0x000000060c4e7981 */ /* 0x000362000c1e1500 */
[----:B0-----:R-:W-:Y:S01]  /*0f60*/  LEA R20, P1, R43, R2, 0x1 ;  /* 0x000000022b147211 */ /* 0x001fe200078208ff */
[----:B------:R-:W-:Y:S02]  /*0f70*/  IMAD R11, R6, 0x2, R11 ;  /* 0x00000002060b7824 */ /* 0x000fe400078e020b */
[----:B------:R-:W5:Y:S01]  /*0f80*/  LDG.E.U16 R26, [R26.64] ;  /* 0x000000061a1a7981 */ /* 0x000f62000c1e1500 */
[-C--:B------:R-:W-:Y:S02]  /*0f90*/  LEA.HI.X.SX32 R17, R31, R0.reuse, 0x1, P0 ;  /* 0x000000001f117211 */ /* 0x080fe400000f0eff */
[----:B------:R-:W-:Y:S02]  /*0fa0*/  LEA.HI.X.SX32 R21, R43, R0, 0x1, P1 ;  /* 0x000000002b157211 */ /* 0x000fe400008f0eff */
[-C--:B------:R-:W-:Y:S01]  /*0fb0*/  LEA R22, P0, R39, R2.reuse, 0x1 ;  /* 0x0000000227167211 */ /* 0x080fe200078008ff */
[----:B------:R0:W5:Y:S01]  /*0fc0*/  LDG.E.U16 R31, [R16.64] ;  /* 0x00000006101f7981 */ /* 0x000162000c1e1500 */
[----:B------:R-:W-:-:S02]  /*0fd0*/  LEA R24, P1, R11, R2, 0x1 ;  /* 0x000000020b187211 */ /* 0x000fc400078208ff */
[-C--:B------:R-:W-:Y:S02]  /*0fe0*/  LEA.HI.X.SX32 R23, R39, R0.reuse, 0x1, P0 ;  /* 0x0000000027177211 */ /* 0x080fe400000f0eff */
[----:B------:R-:W-:Y:S01]  /*0ff0*/  LEA.HI.X.SX32 R25, R11, R0, 0x1, P1 ;  /* 0x000000000b197211 */ /* 0x000fe200008f0eff */
[----:B------:R0:W5:Y:S04]  /*1000*/  LDG.E.U16 R39, [R20.64] ;  /* 0x0000000614277981 */ /* 0x000168000c1e1500 */
[----:B------:R-:W5:Y:S01]  /*1010*/  LDG.E.U16 R22, [R22.64] ;  /* 0x0000000616167981 */ /* 0x000f62000c1e1500 */
[----:B-1----:R-:W-:-:S03]  /*1020*/  LEA R12, P0, R41, R2, 0x1 ;  /* 0x00000002290c7211 */ /* 0x002fc600078008ff */
[----:B------:R-:W5:Y:S01]  /*1030*/  LDG.E.U16 R24, [R24.64] ;  /* 0x0000000618187981 */ /* 0x000f62000c1e1500 */
[----:B------:R-:W-:-:S05]  /*1040*/  LEA.HI.X.SX32 R13, R41, R0, 0x1, P0 ;  /* 0x00000000290d7211 */ /* 0x000fca00000f0eff */
[----:B------:R1:W5:Y:S01]  /*1050*/  LDG.E.U16 R12, [R12.64] ;  /* 0x000000060c0c7981 */ /* 0x000362000c1e1500 */
[-C--:B------:R-:W-:Y:S02]  /*1060*/  LEA R14, P0, R35, R2.reuse, 0x1 ;  /* 0x00000002230e7211 */ /* 0x080fe400078008ff */
[----:B0-----:R-:W-:Y:S02]  /*1070*/  LEA R16, P1, R29, R2, 0x1 ;  /* 0x000000021d107211 */ /* 0x001fe400078208ff */
[----:B------:R-:W-:Y:S02]  /*1080*/  LEA R11, R6, R11, 0x1 ;  /* 0x0000000b060b7211 */ /* 0x000fe400078e08ff */
[----:B------:R-:W-:Y:S02]  /*1090*/  LEA.HI.X.SX32 R15, R35, R0, 0x1, P0 ;  /* 0x00000000230f7211 */ /* 0x000fe400000f0eff */
[----:B------:R-:W-:Y:S02]  /*10a0*/  LEA R18, P0, R45, R2, 0x1 ;  /* 0x000000022d127211 */ /* 0x000fe400078008ff */
[----:B------:R-:W-:Y:S01]  /*10b0*/  LEA.HI.X.SX32 R17, R29, R0, 0x1, P1 ;  /* 0x000000001d117211 */ /* 0x000fe200008f0eff */
[----:B------:R-:W5:Y:S01]  /*10c0*/  LDG.E.U16 R14, [R14.64] ;  /* 0x000000060e0e7981 */ /* 0x000f62000c1e1500 */
[----:B------:R-:W-:-:S02]  /*10d0*/  LEA R20, P1, R11, R2, 0x1 ;  /* 0x000000020b147211 */ /* 0x000fc400078208ff */
[-C--:B------:R-:W-:Y:S01]  /*10e0*/  LEA.HI.X.SX32 R19, R45, R0.reuse, 0x1, P0 ;  /* 0x000000002d137211 */ /* 0x080fe200000f0eff */
[----:B------:R-:W5:Y:S01]  /*10f0*/  LDG.E.U16 R16, [R16.64] ;  /* 0x0000000610107981 */ /* 0x000f62000c1e1500 */
[----:B------:R-:W-:-:S03]  /*1100*/  LEA.HI.X.SX32 R21, R11, R0, 0x1, P1 ;  /* 0x000000000b157211 */ /* 0x000fc600008f0eff */
[----:B------:R-:W5:Y:S04]  /*1110*/  LDG.E.U16 R18, [R18.64] ;  /* 0x0000000612127981 */ /* 0x000f68000c1e1500 */
[----:B------:R-:W5:Y:S01]  /*1120*/  LDG.E.U16 R20, [R20.64] ;  /* 0x0000000614147981 */ /* 0x000f62000c1e1500 */
[----:B------:R-:W-:Y:S02]  /*1130*/  LOP3.LUT R11, R145, 0x3f, RZ, 0xc0, !PT ;  /* 0x0000003f910b7812 */ /* 0x000fe400078ec0ff */
[----:B------:R-:W-:-:S03]  /*1140*/  SHF.R.S32.HI R0, RZ, 0x6, R145 ;  /* 0x00000006ff007819 */ /* 0x000fc60000011491 */
[----:B-1----:R-:W-:Y:S01]  /*1150*/  IMAD.SHL.U32 R13, R11, 0x2, RZ ;  /* 0x000000020b0d7824 */ /* 0x002fe200078e00ff */
[----:B------:R-:W-:-:S04]  /*1160*/  SGXT R0, R0, 0x1 ;  /* 0x000000010000781a */ /* 0x000fc80000000200 */
[----:B------:R-:W-:-:S04]  /*1170*/  LOP3.LUT R0, R13, 0x90, R0, 0x78, !PT ;  /* 0x000000900d007812 */ /* 0x000fc800078e7800 */
[C---:B------:R-:W-:Y:S01]  /*1180*/  LOP3.LUT R82, R0.reuse, 0x20, RZ, 0x3c, !PT ;  /* 0x0000002000527812 */ /* 0x040fe200078e3cff */
[----:B--2---:R-:W-:Y:S04]  /*1190*/  STS.U16 [R0], R3 ;  /* 0x0000000300007388 */ /* 0x004fe80000000400 */
[----:B------:R-:W-:Y:S04]  /*11a0*/  STS.U16 [R0+0x400], R9 ;  /* 0x0004000900007388 */ /* 0x000fe80000000400 */
[----:B------:R-:W-:Y:S04]  /*11b0*/  STS.U16 [R0+0x800], R47 ;  /* 0x0008002f00007388 */ /* 0x000fe80000000400 */
[----:B------:R-:W-:Y:S04]  /*11c0*/  STS.U16 [R0+0xc00], R49 ;  /* 0x000c003100007388 */ /* 0x000fe80000000400 */
[----:B------:R-:W-:Y:S04]  /*11d0*/  STS.U16 [R0+0x1000], R51 ;  /* 0x0010003300007388 */ /* 0x000fe80000000400 */
[----:B---3--:R-:W-:Y:S01]  /*11e0*/  STS.U16 [R0+0x1400], R53 ;  /* 0x0014003500007388 */ /* 0x008fe20000000400 */
[----:B------:R-:W-:-:S02]  /*11f0*/  LOP3.LUT R80, R0, 0x40, RZ, 0x3c, !PT ;  /* 0x0000004000507812 */ /* 0x000fc400078e3cff */
[----:B------:R-:W-:Y:S01]  /*1200*/  LOP3.LUT R2, R0, 0x60, RZ, 0x3c, !PT ;  /* 0x0000006000027812 */ /* 0x000fe200078e3cff */
[----:B----4-:R-:W-:Y:S04]  /*1210*/  STS.U16 [R0+0x1800], R55 ;  /* 0x0018003700007388 */ /* 0x010fe80000000400 */
[----:B-----5:R-:W-:Y:S04]  /*1220*/  STS.U16 [R0+0x1c00], R59 ;  /* 0x001c003b00007388 */ /* 0x020fe80000000400 */
[----:B------:R-:W-:Y:S04]  /*1230*/  STS.U16 [R0+0x2000], R63 ;  /* 0x0020003f00007388 */ /* 0x000fe80000000400 */
        /* <DEDUP_REMOVED lines=50> */
[----:B------:R0:W-:Y:S02]  /*1560*/  STS.U16 [R2+0x2f00], R12 ;  /* 0x002f000c02007388 */ /* 0x0001e40000000400 */
[----:B0-----:R-:W-:-:S04]  /*1570*/  IADD3 R12, R10, 0x40, RZ ;  /* 0x000000400a0c7810 */ /* 0x001fc80007ffe0ff */
[----:B------:R-:W-:Y:S01]  /*1580*/  ISETP.GE.AND P0, PT, R12, 0x1, PT ;  /* 0x000000010c00780c */ /* 0x000fe20003f06270 */
[----:B------:R-:W-:Y:S01]  /*1590*/  STS.U16 [R2+0x3300], R14 ;  /* 0x0033000e02007388 */ /* 0x000fe20000000400 */
[----:B------:R-:W-:-:S03]  /*15a0*/  LOP3.LUT R12, R145, 0x60, RZ, 0xc0, !PT ;  /* 0x00000060910c7812 */ /* 0x000fc600078ec0ff */
[----:B------:R-:W-:Y:S01]  /*15b0*/  STS.U16 [R2+0x3700], R16 ;  /* 0x0037001002007388 */ /* 0x000fe20000000400 */
[----:B------:R-:W-:Y:S01]  /*15c0*/  IMAD.MOV.U32 R178, RZ, RZ, 0x3f800000 ;  /* 0x3f800000ffb27424 */ /* 0x000fe200078e00ff */
[----:B------:R-:W-:Y:S02]  /*15d0*/  MOV R3, 0xff800000 ;  /* 0xff80000000037802 */ /* 0x000fe40000000f00 */
[----:B------:R-:W-:Y:S01]  /*15e0*/  STS.U16 [R2+0x3b00], R18 ;  /* 0x003b001202007388 */ /* 0x000fe20000000400 */
[----:B------:R-:W-:Y:S01]  /*15f0*/  IMAD.MOV.U32 R4, RZ, RZ, -0x800000 ;  /* 0xff800000ff047424 */ /* 0x000fe200078e00ff */
[----:B------:R-:W-:Y:S01]  /*1600*/  MOV R7, 0xff800000 ;  /* 0xff80000000077802 */ /* 0x000fe20000000f00 */
[----:B------:R-:W-:Y:S01]  /*1610*/  IMAD.MOV.U32 R5, RZ, RZ, -0x800000 ;  /* 0xff800000ff057424 */ /* 0x000fe200078e00ff */
[----:B------:R0:W-:Y:S01]  /*1620*/  STS.U16 [R2+0x3f00], R20 ;  /* 0x003f001402007388 */ /* 0x0001e20000000400 */
[----:B------:R-:W-:Y:S01]  /*1630*/  IMAD.MOV.U32 R6, RZ, RZ, -0x800000 ;  /* 0xff800000ff067424 */ /* 0x000fe200078e00ff */
[----:B------:R-:W-:Y:S01]  /*1640*/  MOV R172, 0x3f800000 ;  /* 0x3f80000000ac7802 */ /* 0x000fe20000000f00 */
[----:B------:R-:W-:Y:S01]  /*1650*/  IMAD.MOV.U32 R8, RZ, RZ, -0x800000 ;  /* 0xff800000ff087424 */ /* 0x000fe200078e00ff */
[----:B------:R-:W-:Y:S01]  /*1660*/  MOV R26, 0x3f800000 ;  /* 0x3f800000001a7802 */ /* 0x000fe20000000f00 */
[----:B------:R-:W-:Y:S01]  /*1670*/  IMAD.MOV.U32 R9, RZ, RZ, -0x800000 ;  /* 0xff800000ff097424 */ /* 0x000fe200078e00ff */
[----:B------:R-:W-:Y:S01]  /*1680*/  CS2R R64, SRZ ;  /* 0x0000000000407805 */ /* 0x000fe2000001ff00 */
[----:B------:R-:W-:Y:S01]  /*1690*/  IMAD.MOV.U32 R175, RZ, RZ, 0x3f800000 ;  /* 0x3f800000ffaf7424 */ /* 0x000fe200078e00ff */
[----:B------:R-:W-:Y:S01]  /*16a0*/  CS2R R66, SRZ ;  /* 0x0000000000427805 */ /* 0x000fe2000001ff00 */
[----:B------:R-:W-:Y:S01]  /*16b0*/  IMAD.MOV.U32 R168, RZ, RZ, 0x3f800000 ;  /* 0x3f800000ffa87424 */ /* 0x000fe200078e00ff */
[----:B------:R-:W-:Y:S01]  /*16c0*/  CS2R R60, SRZ ;  /* 0x00000000003c7805 */ /* 0x000fe2000001ff00 */
[----:B0-----:R-:W-:Y:S01]  /*16d0*/  IMAD.MOV.U32 R2, RZ, RZ, -0x800000 ;  /* 0xff800000ff027424 */ /* 0x001fe200078e00ff */
[----:B------:R-:W-:Y:S01]  /*16e0*/  CS2R R62, SRZ ;  /* 0x00000000003e7805 */ /* 0x000fe2000001ff00 */
[----:B------:R-:W-:Y:S01]  /*16f0*/  IMAD.MOV.U32 R166, RZ, RZ, 0x3f800000 ;  /* 0x3f800000ffa67424 */ /* 0x000fe200078e00ff */
[----:B------:R-:W-:Y:S01]  /*1700*/  CS2R R56, SRZ ;  /* 0x0000000000387805 */ /* 0x000fe2000001ff00 */
[----:B------:R-:W-:Y:S01]  /*1710*/  IMAD.MOV.U32 R13, RZ, RZ, 0x3f800000 ;  /* 0x3f800000ff0d7424 */ /* 0x000fe200078e00ff */
[----:B------:R-:W-:Y:S01]  /*1720*/  CS2R R58, SRZ ;  /* 0x00000000003a7805 */ /* 0x000fe2000001ff00 */
[----:B------:R-:W-:Y:S01]  /*1730*/  IMAD.MOV.U32 R24, RZ, RZ, 0x3f800000 ;  /* 0x3f800000ff187424 */ /* 0x000fe200078e00ff */
[----:B------:R-:W-:Y:S01]  /*1740*/  CS2R R52, SRZ ;  /* 0x0000000000347805 */ /* 0x000fe2000001ff00 */
        /* <DEDUP_REMOVED lines=25> */
[C---:B------:R-:W-:Y:S01]  /*18e0*/  LOP3.LUT R104, R145.reuse, 0x7f, RZ, 0xc0, !PT ;  /* 0x0000007f91687812 */ /* 0x040fe200078ec0ff */
[C---:B------:R-:W-:Y:S01]  /*18f0*/  IMAD.SHL.U32 R17, R145.reuse, 0x4, RZ ;  /* 0x0000000491117824 */ /* 0x040fe200078e00ff */
[C---:B------:R-:W-:Y:S01]  /*1900*/  LOP3.LUT R105, R145.reuse, 0x1c, RZ, 0xc0, !PT ;  /* 0x0000001c91697812 */ /* 0x040fe200078ec0ff */
[----:B------:R-:W-:Y:S01]  /*1910*/  IMAD.SHL.U32 R107, R12, 0x20, RZ ;  /* 0x000000200c6b7824 */ /* 0x000fe200078e00ff */
[----:B------:R-:W-:Y:S01]  /*1920*/  LOP3.LUT R106, R145, 0x3, RZ, 0xc0, !PT ;  /* 0x00000003916a7812 */ /* 0x000fe200078ec0ff */
[----:B------:R-:W-:Y:S05]  /*1930*/  @!P0 BRA `(.L_x_0) ;  /* 0x000082f000008947 */ /* 0x000fea0003800000 */
[----:B------:R-:W-:Y:S01]  /*1940*/  MOV R3, c[0x0][0x1b8] ;  /* 0x00006e0000037a02 */ /* 0x000fe20000000f00 */
[----:B------:R-:W-:Y:S01]  /*1950*/  IMAD R8, R109, c[0x0][0x1b8], RZ ;  /* 0x00006e006d087a24 */ /* 0x000fe200078e02ff */
[----:B------:R-:W-:Y:S01]  /*1960*/  SHF.R.U32.HI R15, RZ, 0x3, R104 ;  /* 0x00000003ff0f7819 */ /* 0x000fe20000011668 */
[----:B------:R-:W-:Y:S01]  /*1970*/  IMAD R11, R11, c[0x0][0x1b4], RZ ;  /* 0x00006d000b0b7a24 */ /* 0x000fe200078e02ff */
[----:B------:R-:W-:Y:S01]  /*1980*/  LEA.HI R39, R105, 0x8, RZ, 0x1e ;  /* 0x0000000869277811 */ /* 0x000fe200078ff0ff */
[----:B------:R-:W-:Y:S01]  /*1990*/  IMAD R13, R3, 0x2, R8 ;  /* 0x00000002030d7824 */ /* 0x000fe200078e0208 */
[----:B------:R-:W-:Y:S01]  /*19a0*/  LEA.HI R92, R105, 0x10, RZ, 0x1e ;  /* 0x00000010695c7811 */ /* 0x000fe200078ff0ff */
[----:B------:R-:W-:Y:S01]  /*19b0*/  IMAD R6, R108, c[0x0][0x1b0], RZ ;  /* 0x00006c006c067a24 */ /* 0x000fe200078e02ff */
[----:B------:R-:W-:Y:S01]  /*19c0*/  SHF.L.U32 R9, R11, 0x1, RZ ;  /* 0x000000010b097819 */ /* 0x000fe200000006ff */
[----:B------:R-:W-:Y:S01]  /*19d0*/  IMAD R14, R3, 0x2, R13 ;  /* 0x00000002030e7824 */ /* 0x000fe200078e020d */
[C---:B------:R-:W-:Y:S01]  /*19e0*/  LEA.HI R93, R105.reuse, 0x18, RZ, 0x1e ;  /* 0x00000018695d7811 */ /* 0x040fe200078ff0ff */
[----:B------:R-:W-:Y:S01]  /*19f0*/  IMAD.SHL.U32 R2, R6, 0x2, RZ ;  /* 0x0000000206027824 */ /* 0x000fe200078e00ff */
[----:B------:R-:W-:Y:S01]  /*1a00*/  LEA.HI R94, R105, 0x20, RZ, 0x1e ;  /* 0x00000020695e7811 */ /* 0x000fe200078ff0ff */
[----:B------:R-:W-:Y:S01]  /*1a10*/  IMAD R19, R3, 0x2, R14 ;  /* 0x0000000203137824 */ /* 0x000fe200078e020e */
[----:B------:R-:W-:Y:S01]  /*1a20*/  LOP3.LUT R15, R15, 0xc, RZ, 0xc0, !PT ;  /* 0x0000000c0f0f7812 */ /* 0x000fe200078ec0ff */
[----:B------:R-:W-:Y:S01]  /*1a30*/  IMAD.SHL.U32 R16, R39, 0x10, RZ ;  /* 0x0000001027107824 */ /* 0x000fe200078e00ff */
[----:B------:R-:W-:Y:S01]  /*1a40*/  IADD3 R2, P2, P3, R9, c[0x0][0x170], R2 ;  /* 0x00005c0009027a10 */ /* 0x000fe20007b5e002 */
[----:B------:R-:W-:Y:S01]  /*1a50*/  IMAD R20, R3, 0x2, R19 ;  /* 0x0000000203147824 */ /* 0x000fe200078e0213 */
[C---:B------:R-:W-:Y:S01]  /*1a60*/  LEA.HI R95, R105.reuse, 0x28, RZ, 0x1e ;  /* 0x00000028695f7811 */ /* 0x040fe200078ff0ff */
[----:B------:R-:W-:Y:S01]  /*1a70*/  IMAD.SHL.U32 R4, R105, 0x4, RZ ;  /* 0x0000000469047824 */ /* 0x000fe200078e00ff */
[----:B------:R-:W-:Y:S01]  /*1a80*/  SHF.L.U32 R18, R92, 0x4, RZ ;  /* 0x000000045c127819 */ /* 0x000fe200000006ff */
[----:B------:R-:W-:Y:S01]  /*1a90*/  IMAD R21, R3, 0x2, R20 ;  /* 0x0000000203157824 */ /* 0x000fe200078e0214 */
[----:B------:R-:W-:Y:S01]  /*1aa0*/  SHF.L.U32 R32, R95, 0x4, RZ ;  /* 0x000000045f207819 */ /* 0x000fe200000006ff */
[----:B------:R-:W-:Y:S01]  /*1ab0*/  IMAD.SHL.U32 R22, R93, 0x10, RZ ;  /* 0x000000105d167824 */ /* 0x000fe200078e00ff */
[----:B------:R-:W-:Y:S01]  /*1ac0*/  IADD3 R4, R4, R15, RZ ;  /* 0x0000000f04047210 */ /* 0x000fe20007ffe0ff */
[----:B------:R-:W-:Y:S01]  /*1ad0*/  IMAD R9, R3, 0x2, R21 ;  /* 0x0000000203097824 */ /* 0x000fe200078e0215 */
[----:B------:R-:W-:Y:S01]  /*1ae0*/  LEA.HI R96, R105, 0x30, RZ, 0x1e ;  /* 0x0000003069607811 */ /* 0x000fe200078ff0ff */
[----:B------:R-:W-:Y:S01]  /*1af0*/  IMAD.SHL.U32 R30, R94, 0x10, RZ ;  /* 0x000000105e1e7824 */ /* 0x000fe200078e00ff */
[C---:B------:R-:W-:Y:S01]  /*1b00*/  IADD3 R4, R15.reuse, R22, RZ ;  /* 0x000000160f047210 */ /* 0x040fe20007ffe0ff */
[----:B------:R-:W-:Y:S01]  /*1b10*/  IMAD.IADD R29, R15, 0x1, R16 ;  /* 0x000000010f1d7824 */ /* 0x000fe200078e0210 */
[----:B------:R-:W-:Y:S01]  /*1b20*/  LEA R23, R3, R9, 0x1 ;  /* 0x0000000903177211 */ /* 0x000fe200078e08ff */
[----:B------:R-:W-:Y:S01]  /*1b30*/  IMAD R5, R108, c[0x0][0x1a0], RZ ;  /* 0x000068006c057a24 */ /* 0x000fe200078e02ff */
[----:B------:R-:W-:Y:S01]  /*1b40*/  LEA.HI R97, R105, 0x38, RZ, 0x1e ;  /* 0x0000003869617811 */ /* 0x000fe200078ff0ff */
[----:B------:R-:W-:Y:S01]  /*1b50*/  IMAD R7, R104, c[0x0][0x1a8], RZ ;  /* 0x00006a0068077a24 */ /* 0x000fe200078e02ff */
[----:B------:R-:W-:Y:S01]  /*1b60*/  SHF.L.U32 R33, R145, 0x1, RZ ;  /* 0x0000000191217819 */ /* 0x000fe200000006ff */
[----:B------:R-:W-:Y:S01]  /*1b70*/  IMAD R24, R3, 0x2, R23 ;  /* 0x0000000203187824 */ /* 0x000fe200078e0217 */
[----:B------:R-:W-:Y:S01]  /*1b80*/  ISETP.NE.U32.AND P6, PT, R106, RZ, PT ;  /* 0x000000ff6a00720c */ /* 0x000fe20003fc5070 */
[----:B------:R-:W-:Y:S01]  /*1b90*/  IMAD.IADD R16, R15, 0x1, R18 ;  /* 0x000000010f107824 */ /* 0x000fe200078e0212 */
[----:B------:R-:W-:Y:S01]  /*1ba0*/  SHF.L.U32 R37, R7, 0x1, RZ ;  /* 0x0000000107257819 */ /* 0x000fe200000006ff */
[----:B------:R-:W-:Y:S01]  /*1bb0*/  IMAD R25, R3, 0x2, R24 ;  /* 0x0000000203197824 */ /* 0x000fe200078e0218 */
[----:B------:R-:W-:Y:S01]  /*1bc0*/  MOV R168, 0x3f800000 ;  /* 0x3f80000000a87802 */ /* 0x000fe20000000f00 */
[----:B------:R-:W-:Y:S01]  /*1bd0*/  IMAD.IADD R16, R15, 0x1, R30 ;  /* 0x000000010f107824 */ /* 0x000fe200078e021e */
[----:B------:R-:W-:Y:S01]  /*1be0*/  CS2R R64, SRZ ;  /* 0x0000000000407805 */ /* 0x000fe2000001ff00 */
[----:B------:R-:W-:Y:S01]  /*1bf0*/  IMAD R26, R3, 0x2, R25 ;  /* 0x00000002031a7824 */ /* 0x000fe200078e0219 */
[----:B------:R-:W-:Y:S01]  /*1c00*/  CS2R R66, SRZ ;  /* 0x0000000000427805 */ /* 0x000fe2000001ff00 */
[----:B------:R-:W-:Y:S01]  /*1c10*/  IMAD.IADD R4, R15, 0x1, R32 ;  /* 0x000000010f047824 */ /* 0x000fe200078e0220 */
[----:B------:R-:W-:Y:S01]  /*1c20*/  LOP3.LUT R4, R17, 0x7c, RZ, 0xc0, !PT ;  /* 0x0000007c11047812 */ /* 0x000fe200078ec0ff */
[----:B------:R-:W-:Y:S01]  /*1c30*/  IMAD R27, R3, 0x2, R26 ;  /* 0x00000002031b7824 */ /* 0x000fe200078e021a */
[----:B------:R-:W-:Y:S01]  /*1c40*/  LOP3.LUT R17, R145, 0x7, RZ, 0xc0, !PT ;  /* 0x0000000791117812 */ /* 0x000fe200078ec0ff */
[----:B------:R-:W-:Y:S01]  /*1c50*/  IMAD.SHL.U32 R36, R5, 0x2, RZ ;  /* 0x0000000205247824 */ /* 0x000fe200078e00ff */
[----:B------:R-:W-:Y:S01]  /*1c60*/  LEA R16, R105, R4, 0x5 ;  /* 0x0000000469107211 */ /* 0x000fe200078e28ff */
[----:B------:R-:W-:Y:S01]  /*1c70*/  IMAD R28, R3, 0x2, R27 ;  /* 0x00000002031c7824 */ /* 0x000fe200078e021b */
[----:B------:R-:W-:Y:S01]  /*1c80*/  CS2R R60, SRZ ;  /* 0x00000000003c7805 */ /* 0x000fe2000001ff00 */
[----:B------:R-:W-:Y:S01]  /*1c90*/  IMAD.HI R5, R5, 0x2, RZ ;  /* 0x0000000205057827 */ /* 0x000fe200078e02ff */
[----:B------:R-:W-:Y:S01]  /*1ca0*/  IADD3 R36, P0, P1, R37, c[0x0][0x168], R36 ;  /* 0x00005a0025247a10 */ /* 0x000fe2000791e024 */
[----:B------:R-:W-:Y:S01]  /*1cb0*/  CS2R R62, SRZ ;  /* 0x00000000003e7805 */ /* 0x000fe2000001ff00 */
[----:B------:R-:W-:Y:S01]  /*1cc0*/  CS2R R56, SRZ ;  /* 0x0000000000387805 */ /* 0x000fe2000001ff00 */
[----:B------:R-:W-:Y:S01]  /*1cd0*/  IMAD R29, R3, 0x2, R28 ;  /* 0x00000002031d7824 */ /* 0x000fe200078e021c */
[----:B------:R-:W-:Y:S01]  /*1ce0*/  CS2R R58, SRZ ;  /* 0x00000000003a7805 */ /* 0x000fe2000001ff00 */
[----:B------:R-:W-:Y:S01]  /*1cf0*/  IMAD.HI R4, R7, 0x2, RZ ;  /* 0x0000000207047827 */ /* 0x000fe200078e02ff */
[----:B------:R-:W-:Y:S01]  /*1d00*/  CS2R R52, SRZ ;  /* 0x0000000000347805 */ /* 0x000fe2000001ff00 */
[----:B------:R-:W-:Y:S01]  /*1d10*/  CS2R R54, SRZ ;  /* 0x0000000000367805 */ /* 0x000fe2000001ff00 */
[----:B------:R-:W-:Y:S01]  /*1d20*/  CS2R R48, SRZ ;  /* 0x0000000000307805 */ /* 0x000fe2000001ff00 */
[----:B------:R-:W-:Y:S01]  /*1d30*/  IMAD R30, R3, 0x2, R29 ;  /* 0x00000002031e7824 */ /* 0x000fe200078e021d */
[----:B------:R-:W-:Y:S01]  /*1d40*/  IADD3.X R37, R4, c[0x0][0x16c], R5, P0, P1 ;  /* 0x00005b0004257a10 */ /* 0x000fe200007e2405 */
[----:B------:R-:W-:Y:S01]  /*1d50*/  IMAD.HI R11, R11, 0x2, RZ ;  /* 0x000000020b0b7827 */ /* 0x000fe200078e02ff */
[-C--:B------:R-:W-:Y:S01]  /*1d60*/  LEA R44, P0, R8, R2.reuse, 0x1 ;  /* 0x00000002082c7211 */ /* 0x080fe200078008ff */
[----:B------:R-:W-:Y:S01]  /*1d70*/  CS2R R50, SRZ ;  /* 0x0000000000327805 */ /* 0x000fe2000001ff00 */
[-C--:B------:R-:W-:Y:S01]  /*1d80*/  LEA R42, P1, R13, R2.reuse, 0x1 ;  /* 0x000000020d2a7211 */ /* 0x080fe200078208ff */
[C---:B------:R-:W-:Y:S01]  /*1d90*/  IMAD R31, R3.reuse, 0x2, R30 ;  /* 0x00000002031f7824 */ /* 0x040fe200078e021e */
[----:B------:R-:W-:Y:S01]  /*1da0*/  CS2R R46, SRZ ;  /* 0x00000000002e7805 */ /* 0x000fe2000001ff00 */
[----:B------:R-:W-:Y:S01]  /*1db0*/  IMAD.HI R6, R6, 0x2, RZ ;  /* 0x0000000206067827 */ /* 0x000fe200078e02ff */
[----:B------:R-:W-:Y:S01]  /*1dc0*/  CS2R R72, SRZ ;  /* 0x0000000000487805 */ /* 0x000fe2000001ff00 */
[----:B------:R-:W-:Y:S01]  /*1dd0*/  CS2R R74, SRZ ;  /* 0x00000000004a7805 */ /* 0x000fe2000001ff00 */
[----:B------:R-:W-:Y:S01]  /*1de0*/  CS2R R68, SRZ ;  /* 0x0000000000447805 */ /* 0x000fe2000001ff00 */
[----:B------:R-:W-:Y:S01]  /*1df0*/  IMAD R32, R3, 0x2, R31 ;  /* 0x0000000203207824 */ /* 0x000fe200078e021f */
[----:B------:R-:W-:Y:S01]  /*1e00*/  IADD3.X R38, R11, c[0x0][0x174], R6, P2, P3 ;  /* 0x00005d000b267a10 */ /* 0x000fe200017e6406 */
[----:B------:R-:W-:Y:S01]  /*1e10*/  IMAD.SHL.U32 R252, R96, 0x10, RZ ;  /* 0x0000001060fc7824 */ /* 0x000fe200078e00ff */
[----:B------:R-:W-:Y:S01]  /*1e20*/  LEA R40, P2, R14, R2, 0x1 ;  /* 0x000000020e287211 */ /* 0x000fe200078408ff */
[----:B------:R-:W-:Y:S01]  /*1e30*/  IMAD.SHL.U32 R34, R97, 0x10, RZ ;  /* 0x0000001061227824 */ /* 0x000fe200078e00ff */
[----:B------:R-:W-:Y:S01]  /*1e40*/  LEA.HI.X.SX32 R45, R8, R38, 0x1, P0 ;  /* 0x00000026082d7211 */ /* 0x000fe200000f0eff */
[----:B------:R-:W-:Y:S01]  /*1e50*/  IMAD R7, R3, 0x2, R32 ;  /* 0x0000000203077824 */ /* 0x000fe200078e0220 */
[C---:B------:R-:W-:Y:S01]  /*1e60*/  IADD3 R252, R15.reuse, R252, RZ ;  /* 0x000000fc0ffc7210 */ /* 0x040fe20007ffe0ff */
[----:B------:R-:W-:Y:S01]  /*1e70*/  IMAD.IADD R231, R15, 0x1, R34 ;  /* 0x000000010fe77824 */ /* 0x000fe200078e0222 */
[----:B------:R-:W-:Y:S01]  /*1e80*/  SHF.R.U32.HI R15, RZ, 0x1, R12 ;  /* 0x00000001ff0f7819 */ /* 0x000fe2000001160c */
[----:B------:R-:W-:Y:S01]  /*1e90*/  IMAD R4, R3, 0x2, R7 ;  /* 0x0000000203047824 */ /* 0x000fe200078e0207 */
[-C--:B------:R-:W-:Y:S01]  /*1ea0*/  LEA.HI.X.SX32 R43, R13, R38.reuse, 0x1, P1 ;  /* 0x000000260d2b7211 */ /* 0x080fe200008f0eff */
[----:B------:R-:W-:Y:S01]  /*1eb0*/  IMAD.SHL.U32 R35, R145, 0x80, RZ ;  /* 0x0000008091237824 */ /* 0x000fe200078e00ff */
[----:B------:R-:W-:Y:S01]  /*1ec0*/  LEA.HI.X.SX32 R41, R14, R38, 0x1, P2 ;  /* 0x000000260e297211 */ /* 0x000fe200010f0eff */
[----:B------:R-:W-:Y:S01]  /*1ed0*/  IMAD R5, R3, 0x2, R4 ;  /* 0x0000000203057824 */ /* 0x000fe200078e0204 */
[----:B------:R-:W-:Y:S01]  /*1ee0*/  LOP3.LUT R15, R16, R15, RZ, 0x3c, !PT ;  /* 0x0000000f100f7212 */ /* 0x000fe200078e3cff */
[----:B------:R-:W-:Y:S01]  /*1ef0*/  IMAD.SHL.U32 R16, R17, 0x10, RZ ;  /* 0x0000001011107824 */ /* 0x000fe200078e00ff */
[----:B------:R0:W-:Y:S01]  /*1f00*/  STL.64 [R1+0x328], R44 ;  /* 0x0003282c01007387 */ /* 0x0001e20000100a00 */
[----:B------:R-:W-:Y:S01]  /*1f10*/  SHF.L.U32 R11, R106, 0x1, RZ ;  /* 0x000000016a0b7819 */ /* 0x000fe200000006ff */
[----:B------:R-:W-:Y:S01]  /*1f20*/  IMAD R6, R3, 0x2, R5 ;  /* 0x0000000203067824 */ /* 0x000fe200078e0205 */
[----:B------:R-:W-:Y:S01]  /*1f30*/  CS2R R70, SRZ ;  /* 0x0000000000467805 */ /* 0x000fe2000001ff00 */
[----:B------:R1:W-:Y:S01]  /*1f40*/  STL.64 [R1+0x320], R42 ;  /* 0x0003202a01007387 */ /* 0x0003e20000100a00 */
[----:B------:R-:W-:Y:S01]  /*1f50*/  IMAD R18, R17, 0x80, R16 ;  /* 0x0000008011127824 */ /* 0x000fe200078e0210 */
[C---:B------:R-:W-:Y:S01]  /*1f60*/  LOP3.LUT R22, R16.reuse, 0x780, R35, 0xf8, !PT ;  /* 0x0000078010167812 */ /* 0x040fe200078ef823 */
[----:B------:R-:W-:Y:S01]  /*1f70*/  IMAD.MOV.U32 R178, RZ, RZ, 0x3f800000 ;  /* 0x3f800000ffb27424 */ /* 0x000fe200078e00ff */
[----:B------:R2:W-:Y:S01]  /*1f80*/  STL.64 [R1+0x318], R40 ;  /* 0x0003182801007387 */ /* 0x0005e20000100a00 */
[--C-:B------:R-:W-:Y:S01]  /*1f90*/  LOP3.LUT R34, R16, 0x30, R33.reuse, 0x78, !PT ;  /* 0x0000003010227812 */ /* 0x100fe200078e7821 */
[----:B------:R-:W-:Y:S01]  /*1fa0*/  IMAD.MOV.U32 R175, RZ, RZ, 0x3f800000 ;  /* 0x3f800000ffaf7424 */ /* 0x000fe200078e00ff */
[----:B------:R-:W-:Y:S01]  /*1fb0*/  LEA.HI R16, R12, R11, RZ, 0x1e ;  /* 0x0000000b0c107211 */ /* 0x000fe200078ff0ff */
[----:B------:R-:W-:Y:S01]  /*1fc0*/  IMAD R11, R3, 0x2, R6 ;  /* 0x00000002030b7824 */ /* 0x000fe200078e0206 */
[CC--:B0-----:R-:W-:Y:S01]  /*1fd0*/  LEA R44, P0, R19.reuse, R2.reuse, 0x1 ;  /* 0x00000002132c7211 */ /* 0x0c1fe200078008ff */
[----:B------:R-:W-:Y:S01]  /*1fe0*/  IMAD.MOV.U32 R172, RZ, RZ, 0x3f800000 ;  /* 0x3f800000ffac7424 */ /* 0x000fe200078e00ff */
[----:B------:R-:W-:Y:S01]  /*1ff0*/  LOP3.LUT R33, R18, 0x10, R33, 0x78, !PT ;  /* 0x0000001012217812 */ /* 0x000fe200078e7821 */
[----:B------:R-:W-:Y:S01]  /*2000*/  IMAD.MOV.U32 R166, RZ, RZ, 0x3f800000 ;  /* 0x3f800000ffa67424 */ /* 0x000fe200078e00ff */
[C---:B-1----:R-:W-:Y:S01]  /*2010*/  LEA R42, P1, R20.reuse, R2, 0x1 ;  /* 0x00000002142a7211 */ /* 0x042fe200078208ff */
[----:B------:R-:W-:Y:S01]  /*2020*/  CS2R R76, SRZ ;  /* 0x00000000004c7805 */ /* 0x000fe2000001ff00 */
[----:B------:R-:W-:Y:S01]  /*2030*/  LEA.HI.X.SX32 R45, R19, R38, 0x1, P0 ;  /* 0x00000026132d7211 */ /* 0x000fe200000f0eff */
[----:B------:R-:W-:Y:S01]  /*2040*/  CS2R R78, SRZ ;  /* 0x00000000004e7805 */ /* 0x000fe2000001ff00 */
[C---:B--2---:R-:W-:Y:S01]  /*2050*/  LEA R40, P2, R21.reuse, R2, 0x1 ;  /* 0x0000000215287211 */ /* 0x044fe200078408ff */
[----:B------:R-:W-:Y:S01]  /*2060*/  CS2R R80, SRZ ;  /* 0x0000000000507805 */ /* 0x000fe2000001ff00 */
[-C--:B------:R-:W-:Y:S01]  /*2070*/  LEA.HI.X.SX32 R43, R20, R38.reuse, 0x1, P1 ;  /* 0x00000026142b7211 */ /* 0x080fe200008f0eff */
[----:B------:R0:W-:Y:S01]  /*2080*/  STL.64 [R1+0x310], R44 ;  /* 0x0003102c01007387 */ /* 0x0001e20000100a00 */
[----:B------:R-:W-:Y:S01]  /*2090*/  LEA.HI.X.SX32 R41, R21, R38, 0x1, P2 ;  /* 0x0000002615297211 */ /* 0x000fe200010f0eff */
[----:B------:R-:W-:Y:S01]  /*20a0*/  CS2R R82, SRZ ;  /* 0x0000000000527805 */ /* 0x000fe2000001ff00 */
[----:B------:R-:W-:Y:S01]  /*20b0*/  LOP3.LUT R18, R145, 0x10, RZ, 0xc0, !PT ;  /* 0x0000001091127812 */ /* 0x000fe200078ec0ff */
[----:B------:R1:W-:Y:S01]  /*20c0*/  STL.64 [R1+0x308], R42 ;  /* 0x0003082a01007387 */ /* 0x0003e20000100a00 */
[----:B------:R-:W-:Y:S01]  /*20d0*/  LEA R35, R17, R12, 0x2 ;  /* 0x0000000c11237211 */ /* 0x000fe200078e10ff */
[----:B------:R-:W-:Y:S01]  /*20e0*/  IMAD R12, R3, 0x2, R11 ;  /* 0x00000002030c7824 */ /* 0x000fe200078e020b */
[----:B------:R-:W-:Y:S01]  /*20f0*/  LOP3.LUT R22, R22, 0x10, R145, 0x78, !PT ;  /* 0x0000001016167812 */ /* 0x000fe200078e7891 */
[----:B------:R2:W-:Y:S01]  /*2100*/  STL.64 [R1+0x300], R40 ;  /* 0x0003002801007387 */ /* 0x0005e20000100a00 */
[----:B------:R-:W-:Y:S01]  /*2110*/  IMAD R17, R17, 0x80, R107 ;  /* 0x0000008011117824 */ /* 0x000fe200078e026b */
[----:B------:R-:W-:Y:S01]  /*2120*/  CS2R R84, SRZ ;  /* 0x0000000000547805 */ /* 0x000fe2000001ff00 */
[----:B------:R-:W-:Y:S01]  /*2130*/  IMAD R18, R18, 0x40, R33 ;  /* 0x0000004012127824 */ /* 0x000fe200078e0221 */
[-C--:B0-----:R-:W-:Y:S01]  /*2140*/  LEA R44, P0, R9, R2.reuse, 0x1 ;  /* 0x00000002092c7211 */ /* 0x081fe200078008ff */
[----:B------:R-:W-:Y:S01]  /*2150*/  IMAD R33, R3, 0x2, R12 ;  /* 0x0000000203217824 */ /* 0x000fe200078e020c */
[----:B------:R-:W-:Y:S01]  /*2160*/  IADD3 R17, R34, R17, RZ ;  /* 0x0000001122117210 */ /* 0x000fe20007ffe0ff */
[----:B------:R-:W-:Y:S01]  /*2170*/  IMAD.U32 R16, R35, 0x40, R34 ;  /* 0x0000004023107824 */ /* 0x000fe200078e0022 */
[----:B-1----:R-:W-:Y:S01]  /*2180*/  LEA R42, P1, R23, R2, 0x1 ;  /* 0x00000002172a7211 */ /* 0x002fe200078208ff */
[----:B------:R-:W-:Y:S01]  /*2190*/  IMAD R34, R3, 0x2, R33 ;  /* 0x0000000203227824 */ /* 0x000fe200078e0221 */
        /* <DEDUP_REMOVED lines=8> */
[----:B------:R-:W-:Y:S01]  /*2220*/  LEA R8, R3, R34, 0x1 ;  /* 0x0000002203087211 */ /* 0x000fe200078e08ff */
[----:B------:R1:W-:Y:S01]  /*2230*/  STL.64 [R1+0x2f0], R42 ;  /* 0x0002f02a01007387 */ /* 0x0003e20000100a00 */
[----:B------:R-:W-:-:S02]  /*2240*/  UMOV UR4, URZ ;  /* 0x0000003f00047c82 */ /* 0x000fc40008000000 */
[----:B------:R-:W-:Y:S01]  /*2250*/  UMOV UR5, URZ ;  /* 0x0000003f00057c82 */ /* 0x000fe20008000000 */
[----:B------:R2:W-:Y:S01]  /*2260*/  STL.64 [R1+0x2e8], R40 ;  /* 0x0002e82801007387 */ /* 0x0005e20000100a00 */
[----:B------:R-:W-:Y:S01]  /*2270*/  IMAD R13, R3, 0x2, R8 ;  /* 0x00000002030d7824 */ /* 0x000fe200078e0208 */
[----:B0-----:R-:W-:-:S03]  /*2280*/  LEA R44, P0, R25, R2, 0x1 ;  /* 0x00000002192c7211 */ /* 0x001fc600078008ff */
[----:B------:R-:W-:Y:S01]  /*2290*/  IMAD R14, R3, 0x2, R13 ;  /* 0x00000002030e7824 */ /* 0x000fe200078e020d */
[----:B-1----:R-:W-:-:S03]  /*22a0*/  LEA R42, P1, R26, R2, 0x1 ;  /* 0x000000021a2a7211 */ /* 0x002fc600078208ff */
[----:B------:R-:W-:Y:S01]  /*22b0*/  IMAD R19, R3, 0x2, R14 ;  /* 0x0000000203137824 */ /* 0x000fe200078e020e */
[----:B------:R-:W-:Y:S02]  /*22c0*/  LEA.HI.X.SX32 R45, R25, R38, 0x1, P0 ;  /* 0x00000026192d7211 */ /* 0x000fe400000f0eff */
[C---:B--2---:R-:W-:Y:S02]  /*22d0*/  LEA R40, P2, R27.reuse, R2, 0x1 ;  /* 0x000000021b287211 */ /* 0x044fe400078408ff */
[-C--:B------:R-:W-:Y:S01]  /*22e0*/  LEA.HI.X.SX32 R43, R26, R38.reuse, 0x1, P1 ;  /* 0x000000261a2b7211 */ /* 0x080fe200008f0eff */
[----:B------:R0:W-:Y:S01]  /*22f0*/  STL.64 [R1+0x2e0], R44 ;  /* 0x0002e02c01007387 */ /* 0x0001e20000100a00 */
[----:B------:R-:W-:Y:S02]  /*2300*/  LEA.HI.X.SX32 R41, R27, R38, 0x1, P2 ;  /* 0x000000261b297211 */ /* 0x000fe400010f0eff */
[----:B------:R-:W-:Y:S01]  /*2310*/  LEA R24, P2, R30, R2, 0x1 ;  /* 0x000000021e187211 */ /* 0x000fe200078408ff */
[----:B------:R1:W-:Y:S01]  /*2320*/  STL.64 [R1+0x2d8], R42 ;  /* 0x0002d82a01007387 */ /* 0x0003e20000100a00 */
[----:B------:R-:W-:-:S02]  /*2330*/  LEA R9, R3, R19, 0x1 ;  /* 0x0000001303097211 */ /* 0x000fc400078e08ff */
[----:B------:R-:W-:Y:S01]  /*2340*/  LEA.HI.X.SX32 R25, R30, R38, 0x1, P2 ;  /* 0x000000261e197211 */ /* 0x000fe200010f0eff */
[----:B------:R2:W-:Y:S01]  /*2350*/  STL.64 [R1+0x2d0], R40 ;  /* 0x0002d02801007387 */ /* 0x0005e20000100a00 */
[----:B------:R-:W-:Y:S01]  /*2360*/  LEA R26, P2, R7, R2, 0x1 ;  /* 0x00000002071a7211 */ /* 0x000fe200078408ff */
[----:B------:R-:W-:Y:S02]  /*2370*/  IMAD R20, R3, 0x2, R9 ;  /* 0x0000000203147824 */ /* 0x000fe400078e0209 */
[----:B------:R3:W-:Y:S01]  /*2380*/  STL.64 [R1+0x2b8], R24 ;  /* 0x0002b81801007387 */ /* 0x0007e20000100a00 */
[----:B------:R-:W-:Y:S01]  /*2390*/  LEA.HI.X.SX32 R27, R7, R38, 0x1, P2 ;  /* 0x00000026071b7211 */ /* 0x000fe200010f0eff */
[C---:B------:R-:W-:Y:S01]  /*23a0*/  IMAD R21, R3.reuse, 0x2, R20 ;  /* 0x0000000203157824 */ /* 0x040fe200078e0214 */
[----:B0-----:R-:W-:Y:S01]  /*23b0*/  CS2R R44, SRZ ;  /* 0x00000000002c7805 */ /* 0x001fe2000001ff00 */
[-C--:B-1----:R-:W-:Y:S02]  /*23c0*/  LEA R42, P0, R28, R2.reuse, 0x1 ;  /* 0x000000021c2a7211 */ /* 0x082fe400078008ff */
[----:B------:R-:W-:Y:S01]  /*23d0*/  IMAD R23, R3, 0x2, R21 ;  /* 0x0000000203177824 */ /* 0x000fe200078e0215 */
[----:B--2---:R-:W-:-:S02]  /*23e0*/  LEA R40, P1, R29, R2, 0x1 ;  /* 0x000000021d287211 */ /* 0x004fc400078208ff */
[-C--:B------:R-:W-:Y:S02]  /*23f0*/  LEA.HI.X.SX32 R43, R28, R38.reuse, 0x1, P0 ;  /* 0x000000261c2b7211 */ /* 0x080fe400000f0eff */
[----:B------:R-:W-:Y:S02]  /*2400*/  LEA.HI.X.SX32 R41, R29, R38, 0x1, P1 ;  /* 0x000000261d297211 */ /* 0x000fe400008f0eff */
[C---:B------:R-:W-:Y:S01]  /*2410*/  LEA R28, P1, R32.reuse, R2, 0x1 ;  /* 0x00000002201c7211 */ /* 0x040fe200078208ff */
[----:B------:R0:W-:Y:S01]  /*2420*/  STL.64 [R1+0x2c8], R42 ;  /* 0x0002c82a01007387 */ /* 0x0001e20000100a00 */
[----:B---3--:R-:W-:Y:S02]  /*2430*/  LEA R24, R3, R23, 0x1 ;  /* 0x0000001703187211 */ /* 0x008fe400078e08ff */
[----:B------:R-:W-:Y:S01]  /*2440*/  LEA.HI.X.SX32 R29, R32, R38, 0x1, P1 ;  /* 0x00000026201d7211 */ /* 0x000fe200008f0eff */
[----:B------:R1:W-:Y:S01]  /*2450*/  STL.64 [R1+0x2c0], R40 ;  /* 0x0002c02801007387 */ /* 0x0003e20000100a00 */
[----:B------:R-:W-:Y:S01]  /*2460*/  LEA R30, P1, R5, R2, 0x1 ;  /* 0x00000002051e7211 */ /* 0x000fe200078208ff */
[----:B------:R-:W-:-:S04]  /*2470*/  IMAD R25, R3, 0x2, R24 ;  /* 0x0000000203197824 */ /* 0x000fc800078e0218 */
[----:B------:R-:W-:Y:S01]  /*2480*/  IMAD R7, R3, 0x2, R25 ;  /* 0x0000000203077824 */ /* 0x000fe200078e0219 */
[----:B0-----:R-:W-:Y:S01]  /*2490*/  CS2R R42, SRZ ;  /* 0x00000000002a7805 */ /* 0x001fe2000001ff00 */
[----:B-1----:R-:W-:-:S04]  /*24a0*/  LEA R40, P0, R31, R2, 0x1 ;  /* 0x000000021f287211 */ /* 0x002fc800078008ff */
[-C--:B------:R-:W-:Y:S02]  /*24b0*/  LEA.HI.X.SX32 R41, R31, R38.reuse, 0x1, P0 ;  /* 0x000000261f297211 */ /* 0x080fe400000f0eff */
[----:B------:R-:W-:-:S03]  /*24c0*/  LEA.HI.X.SX32 R31, R5, R38, 0x1, P1 ;  /* 0x00000026051f7211 */ /* 0x000fc600008f0eff */
[----:B------:R0:W-:Y:S04]  /*24d0*/  STL.64 [R1+0x2b0], R40 ;  /* 0x0002b02801007387 */ /* 0x0001e80000100a00 */
[----:B------:R1:W-:Y:S04]  /*24e0*/  STL.64 [R1+0x2a8], R28 ;  /* 0x0002a81c01007387 */ /* 0x0003e80000100a00 */
[----:B------:R2:W-:Y:S01]  /*24f0*/  STL.64 [R1+0x2a0], R26 ;  /* 0x0002a01a01007387 */ /* 0x0005e20000100a00 */
[-C--:B0-----:R-:W-:Y:S02]  /*2500*/  LEA R40, P0, R4, R2.reuse, 0x1 ;  /* 0x0000000204287211 */ /* 0x081fe400078008ff */
[----:B-1----:R-:W-:-:S02]  /*2510*/  LEA R28, P2, R6, R2, 0x1 ;  /* 0x00000002061c7211 */ /* 0x002fc400078408ff */
[-C--:B------:R-:W-:Y:S02]  /*2520*/  LEA.HI.X.SX32 R41, R4, R38.reuse, 0x1, P0 ;  /* 0x0000002604297211 */ /* 0x080fe400000f0eff */
[----:B------:R-:W-:Y:S01]  /*2530*/  LEA.HI.X.SX32 R29, R6, R38, 0x1, P2 ;  /* 0x00000026061d7211 */ /* 0x000fe200010f0eff */
[C---:B--2---:R-:W-:Y:S02]  /*2540*/  IMAD R26, R3.reuse, 0x2, R7 ;  /* 0x00000002031a7824 */ /* 0x044fe400078e0207 */
[----:B------:R0:W-:Y:S03]  /*2550*/  STL.64 [R1+0x298], R40 ;  /* 0x0002982801007387 */ /* 0x0001e60000100a00 */
[C---:B------:R-:W-:Y:S01]  /*2560*/  LEA R4, R3.reuse, R26, 0x1 ;  /* 0x0000001a03047211 */ /* 0x040fe200078e08ff */
[----:B------:R1:W-:Y:S04]  /*2570*/  STL.64 [R1+0x290], R30 ;  /* 0x0002901e01007387 */ /* 0x0003e80000100a00 */
[----:B------:R2:W-:Y:S01]  /*2580*/  STL.64 [R1+0x288], R28 ;  /* 0x0002881c01007387 */ /* 0x0005e20000100a00 */
[----:B------:R-:W-:Y:S01]  /*2590*/  IMAD R5, R3, 0x2, R4 ;  /* 0x0000000203057824 */ /* 0x000fe200078e0204 */
[----:B0-----:R-:W-:-:S03]  /*25a0*/  LEA R40, P0, R11, R2, 0x1 ;  /* 0x000000020b287211 */ /* 0x001fc600078008ff */
[----:B------:R-:W-:Y:S01]  /*25b0*/  IMAD R6, R3, 0x2, R5 ;  /* 0x0000000203067824 */ /* 0x000fe200078e0205 */
[C---:B-1----:R-:W-:Y:S02]  /*25c0*/  LEA R30, P1, R12.reuse, R2, 0x1 ;  /* 0x000000020c1e7211 */ /* 0x042fe400078208ff */
[----:B------:R-:W-:Y:S01]  /*25d0*/  LEA.HI.X.SX32 R41, R11, R38, 0x1, P0 ;  /* 0x000000260b297211 */ /* 0x000fe200000f0eff */
[----:B------:R-:W-:Y:S01]  /*25e0*/  IMAD R11, R3, 0x2, R6 ;  /* 0x00000002030b7824 */ /* 0x000fe200078e0206 */
[C---:B--2---:R-:W-:Y:S02]  /*25f0*/  LEA R28, P2, R33.reuse, R2, 0x1 ;  /* 0x00000002211c7211 */ /* 0x044fe400078408ff */
[-C--:B------:R-:W-:Y:S01]  /*2600*/  LEA.HI.X.SX32 R31, R12, R38.reuse, 0x1, P1 ;  /* 0x000000260c1f7211 */ /* 0x080fe200008f0eff */
[----:B------:R0:W-:Y:S01]  /*2610*/  STL.64 [R1+0x280], R40 ;  /* 0x0002802801007387 */ /* 0x0001e20000100a00 */
[----:B------:R-:W-:-:S03]  /*2620*/  LEA.HI.X.SX32 R29, R33, R38, 0x1, P2 ;  /* 0x00000026211d7211 */ /* 0x000fc600010f0eff */
[----:B------:R1:W-:Y:S04]  /*2630*/  STL.64 [R1+0x278], R30 ;  /* 0x0002781e01007387 */ /* 0x0003e80000100a00 */
[----:B------:R2:W-:Y:S01]  /*2640*/  STL.64 [R1+0x270], R28 ;  /* 0x0002701c01007387 */ /* 0x0005e20000100a00 */
[-C--:B0-----:R-:W-:Y:S02]  /*2650*/  LEA R40, P0, R34, R2.reuse, 0x1 ;  /* 0x0000000222287211 */ /* 0x081fe400078008ff */
[----:B-1----:R-:W-:Y:S02]  /*2660*/  LEA R30, P1, R8, R2, 0x1 ;  /* 0x00000002081e7211 */ /* 0x002fe400078208ff */
[----:B------:R-:W-:Y:S02]  /*2670*/  LEA.HI.X.SX32 R41, R34, R38, 0x1, P0 ;  /* 0x0000002622297211 */ /* 0x000fe400000f0eff */
[----:B--2---:R-:W-:-:S02]  /*2680*/  LEA R28, P2, R13, R2, 0x1 ;  /* 0x000000020d1c7211 */ /* 0x004fc400078408ff */
[-C--:B------:R-:W-:Y:S01]  /*2690*/  LEA.HI.X.SX32 R31, R8, R38.reuse, 0x1, P1 ;  /* 0x00000026081f7211 */ /* 0x080fe200008f0eff */
[----:B------:R0:W-:Y:S01]  /*26a0*/  STL.64 [R1+0x268], R40 ;  /* 0x0002682801007387 */ /* 0x0001e20000100a00 */
[----:B------:R-:W-:Y:S02]  /*26b0*/  LEA.HI.X.SX32 R29, R13, R38, 0x1, P2 ;  /* 0x000000260d1d7211 */ /* 0x000fe400010f0eff */
[C---:B------:R-:W-:Y:S01]  /*26c0*/  LEA R32, P0, R14.reuse, R2, 0x1 ;  /* 0x000000020e207211 */ /* 0x040fe200078008ff */
[----:B------:R1:W-:Y:S01]  /*26d0*/  STL.64 [R1+0x260], R30 ;  /* 0x0002601e01007387 */ /* 0x0003e20000100a00 */
[C---:B------:R-:W-:Y:S02]  /*26e0*/  LEA R8, R3.reuse, R11, 0x1 ;  /* 0x0000000b03087211 */ /* 0x040fe400078e08ff */
[----:B------:R-:W-:Y:S01]  /*26f0*/  LEA.HI.X.SX32 R33, R14, R38, 0x1, P0 ;  /* 0x000000260e217211 */ /* 0x000fe200000f0eff */
[----:B------:R2:W-:Y:S02]  /*2700*/  STL.64 [R1+0x258], R28 ;  /* 0x0002581c01007387 */ /* 0x0005e40000100a00 */
[----:B------:R-:W-:-:S02]  /*2710*/  IMAD R12, R3, 0x2, R8 ;  /* 0x00000002030c7824 */ /* 0x000fc400078e0208 */
[----:B------:R3:W-:Y:S01]  /*2720*/  STL.64 [R1+0x250], R32 ;  /* 0x0002502001007387 */ /* 0x0007e20000100a00 */
[----:B0-----:R-:W-:Y:S01]  /*2730*/  CS2R R40, SRZ ;  /* 0x0000000000287805 */ /* 0x001fe2000001ff00 */
[-C--:B-1----:R-:W-:Y:S02]  /*2740*/  LEA R30, P1, R19, R2.reuse, 0x1 ;  /* 0x00000002131e7211 */ /* 0x082fe400078208ff */
[----:B--2---:R-:W-:Y:S02]  /*2750*/  LEA R28, P2, R9, R2, 0x1 ;  /* 0x00000002091c7211 */ /* 0x004fe400078408ff */
[-C--:B------:R-:W-:Y:S02]  /*2760*/  LEA.HI.X.SX32 R31, R19, R38.reuse, 0x1, P1 ;  /* 0x00000026131f7211 */ /* 0x080fe400008f0eff */
[----:B------:R-:W-:Y:S01]  /*2770*/  LEA.HI.X.SX32 R29, R9, R38, 0x1, P2 ;  /* 0x00000026091d7211 */ /* 0x000fe200010f0eff */
[C---:B------:R-:W-:Y:S01]  /*2780*/  IMAD R9, R3.reuse, 0x2, R12 ;  /* 0x0000000203097824 */ /* 0x040fe200078e020c */
[C---:B---3--:R-:W-:Y:S01]  /*2790*/  LEA R32, P0, R20.reuse, R2, 0x1 ;  /* 0x0000000214207211 */ /* 0x048fe200078008ff */
[----:B------:R0:W-:Y:S02]  /*27a0*/  STL.64 [R1+0x248], R30 ;  /* 0x0002481e01007387 */ /* 0x0001e40000100a00 */
[C---:B------:R-:W-:Y:S01]  /*27b0*/  IMAD R13, R3.reuse, 0x2, R9 ;  /* 0x00000002030d7824 */ /* 0x040fe200078e0209 */
[----:B------:R-:W-:Y:S01]  /*27c0*/  LEA.HI.X.SX32 R33, R20, R38, 0x1, P0 ;  /* 0x0000002614217211 */ /* 0x000fe200000f0eff */
[----:B------:R1:W-:Y:S03]  /*27d0*/  STL.64 [R1+0x240], R28 ;  /* 0x0002401c01007387 */ /* 0x0003e60000100a00 */
[----:B------:R-:W-:Y:S01]  /*27e0*/  LEA R14, R3, R13, 0x1 ;  /* 0x0000000d030e7211 */ /* 0x000fe200078e08ff */
[----:B------:R-:W-:Y:S01]  /*27f0*/  STL.64 [R1+0x238], R32 ;  /* 0x0002382001007387 */ /* 0x000fe20000100a00 */
[----:B0-----:R-:W-:-:S03]  /*2800*/  LEA R30, P1, R21, R2, 0x1 ;  /* 0x00000002151e7211 */ /* 0x001fc600078208ff */
[----:B------:R-:W-:Y:S01]  /*2810*/  IMAD R19, R3, 0x2, R14 ;  /* 0x0000000203137824 */ /* 0x000fe200078e020e */
[----:B-1----:R-:W-:Y:S02]  /*2820*/  LEA R28, P2, R23, R2, 0x1 ;  /* 0x00000002171c7211 */ /* 0x002fe400078408ff */
[-C--:B------:R-:W-:Y:S02]  /*2830*/  LEA.HI.X.SX32 R31, R21, R38.reuse, 0x1, P1 ;  /* 0x00000026151f7211 */ /* 0x080fe400008f0eff */
[----:B------:R-:W-:Y:S01]  /*2840*/  LEA.HI.X.SX32 R29, R23, R38, 0x1, P2 ;  /* 0x00000026171d7211 */ /* 0x000fe200010f0eff */
[----:B------:R-:W-:Y:S01]  /*2850*/  IMAD.MOV.U32 R23, RZ, RZ, -0x800000 ;  /* 0xff800000ff177424 */ /* 0x000fe200078e00ff */
[C---:B------:R-:W-:Y:S01]  /*2860*/  LEA R20, P2, R7.reuse, R2, 0x1 ;  /* 0x0000000207147211 */ /* 0x040fe200078408ff */
[----:B------:R0:W-:Y:S03]  /*2870*/  STL.64 [R1+0x230], R30 ;  /* 0x0002301e01007387 */ /* 0x0001e60000100a00 */
[----:B------:R-:W-:Y:S01]  /*2880*/  LEA.HI.X.SX32 R21, R7, R38, 0x1, P2 ;  /* 0x0000002607157211 */ /* 0x000fe200010f0eff */
[----:B------:R1:W-:Y:S01]  /*2890*/  STL.64 [R1+0x228], R28 ;  /* 0x0002281c01007387 */ /* 0x0003e20000100a00 */
[----:B------:R-:W-:Y:S01]  /*28a0*/  IMAD R7, R3, 0x2, R19 ;  /* 0x0000000203077824 */ /* 0x000fe200078e0213 */
[----:B0-----:R-:W-:-:S02]  /*28b0*/  LEA R30, P0, R24, R2, 0x1 ;  /* 0x00000002181e7211 */ /* 0x001fc400078008ff */
[C---:B-1----:R-:W-:Y:S02]  /*28c0*/  LEA R28, P1, R25.reuse, R2, 0x1 ;  /* 0x00000002191c7211 */ /* 0x042fe400078208ff */
[-C--:B------:R-:W-:Y:S02]  /*28d0*/  LEA.HI.X.SX32 R31, R24, R38.reuse, 0x1, P0 ;  /* 0x00000026181f7211 */ /* 0x080fe400000f0eff */
[----:B------:R-:W-:Y:S02]  /*28e0*/  LEA.HI.X.SX32 R29, R25, R38, 0x1, P1 ;  /* 0x00000026191d7211 */ /* 0x000fe400008f0eff */
[C---:B------:R-:W-:Y:S01]  /*28f0*/  LEA R24, P2, R5.reuse, R2, 0x1 ;  /* 0x0000000205187211 */ /* 0x040fe200078408ff */
[----:B------:R0:W-:Y:S03]  /*2900*/  STL.64 [R1+0x220], R30 ;  /* 0x0002201e01007387 */ /* 0x0001e60000100a00 */
[----:B------:R-:W-:Y:S01]  /*2910*/  LEA.HI.X.SX32 R25, R5, R38, 0x1, P2 ;  /* 0x0000002605197211 */ /* 0x000fe200010f0eff */
[----:B------:R1:W-:Y:S04]  /*2920*/  STL.64 [R1+0x218], R28 ;  /* 0x0002181c01007387 */ /* 0x0003e80000100a00 */
[----:B------:R2:W-:Y:S01]  /*2930*/  STL.64 [R1+0x210], R20 ;  /* 0x0002101401007387 */ /* 0x0005e20000100a00 */
[----:B0-----:R-:W-:-:S02]  /*2940*/  LEA R30, P0, R26, R2, 0x1 ;  /* 0x000000021a1e7211 */ /* 0x001fc400078008ff */
[----:B-1----:R-:W-:Y:S02]  /*2950*/  LEA R28, P1, R4, R2, 0x1 ;  /* 0x00000002041c7211 */ /* 0x002fe400078208ff */
[-C--:B------:R-:W-:Y:S02]  /*2960*/  LEA.HI.X.SX32 R31, R26, R38.reuse, 0x1, P0 ;  /* 0x000000261a1f7211 */ /* 0x080fe400000f0eff */
[----:B------:R-:W-:Y:S01]  /*2970*/  LEA.HI.X.SX32 R29, R4, R38, 0x1, P1 ;  /* 0x00000026041d7211 */ /* 0x000fe200008f0eff */
[----:B--2---:R-:W-:Y:S01]  /*2980*/  IMAD R20, R3, 0x2, R7 ;  /* 0x0000000203147824 */ /* 0x004fe200078e0207 */
[C---:B------:R-:W-:Y:S01]  /*2990*/  LEA R26, P1, R11.reuse, R2, 0x1 ;  /* 0x000000020b1a7211 */ /* 0x040fe200078208ff */
[----:B------:R0:W-:Y:S03]  /*29a0*/  STL.64 [R1+0x208], R30 ;  /* 0x0002081e01007387 */ /* 0x0001e60000100a00 */
[----:B------:R-:W-:Y:S01]  /*29b0*/  LEA.HI.X.SX32 R27, R11, R38, 0x1, P1 ;  /* 0x000000260b1b7211 */ /* 0x000fe200008f0eff */
[----:B------:R1:W-:Y:S01]  /*29c0*/  STL.64 [R1+0x200], R28 ;  /* 0x0002001c01007387 */ /* 0x0003e20000100a00 */
[----:B------:R-:W-:-:S03]  /*29d0*/  LEA R4, R3, R20, 0x1 ;  /* 0x0000001403047211 */ /* 0x000fc600078e08ff */
[----:B------:R2:W-:Y:S02]  /*29e0*/  STL.64 [R1+0x1f8], R24 ;  /* 0x0001f81801007387 */ /* 0x0005e40000100a00 */
[C---:B------:R-:W-:Y:S02]  /*29f0*/  IMAD R5, R3.reuse, 0x2, R4 ;  /* 0x0000000203057824 */ /* 0x040fe400078e0204 */
[----:B0-----:R-:W-:Y:S02]  /*2a00*/  IMAD.MOV.U32 R30, RZ, RZ, -0x800000 ;  /* 0xff800000ff1e7424 */ /* 0x001fe400078e00ff */
[----:B------:R-:W-:Y:S01]  /*2a10*/  IMAD.MOV.U32 R31, RZ, RZ, -0x800000 ;  /* 0xff800000ff1f7424 */ /* 0x000fe200078e00ff */
[-C--:B-1----:R-:W-:Y:S02]  /*2a20*/  LEA R28, P0, R6, R2.reuse, 0x1 ;  /* 0x00000002061c7211 */ /* 0x082fe400078008ff */
[----:B--2---:R-:W-:Y:S02]  /*2a30*/  LEA R24, P2, R8, R2, 0x1 ;  /* 0x0000000208187211 */ /* 0x004fe400078408ff */
[-C--:B------:R-:W-:Y:S01]  /*2a40*/  LEA.HI.X.SX32 R29, R6, R38.reuse, 0x1, P0 ;  /* 0x00000026061d7211 */ /* 0x080fe200000f0eff */
[----:B------:R-:W-:Y:S01]  /*2a50*/  IMAD R6, R3, 0x2, R5 ;  /* 0x0000000203067824 */ /* 0x000fe200078e0205 */
[----:B------:R-:W-:-:S03]  /*2a60*/  LEA.HI.X.SX32 R25, R8, R38, 0x1, P2 ;  /* 0x0000002608197211 */ /* 0x000fc600010f0eff */
[----:B------:R0:W-:Y:S01]  /*2a70*/  STL.64 [R1+0x1f0], R28 ;  /* 0x0001f01c01007387 */ /* 0x0001e20000100a00 */
[----:B------:R-:W-:-:S03]  /*2a80*/  IMAD R8, R3, 0x2, R6 ;  /* 0x0000000203087824 */ /* 0x000fc600078e0206 */
[----:B------:R1:W-:Y:S04]  /*2a90*/  STL.64 [R1+0x1e8], R26 ;  /* 0x0001e81a01007387 */ /* 0x0003e80000100a00 */
[----:B------:R2:W-:Y:S01]  /*2aa0*/  STL.64 [R1+0x1e0], R24 ;  /* 0x0001e01801007387 */ /* 0x0005e20000100a00 */
[CC--:B0-----:R-:W-:Y:S02]  /*2ab0*/  LEA R28, P0, R12.reuse, R2.reuse, 0x1 ;  /* 0x000000020c1c7211 */ /* 0x0c1fe400078008ff */
[----:B-1----:R-:W-:Y:S02]  /*2ac0*/  LEA R26, P1, R9, R2, 0x1 ;  /* 0x00000002091a7211 */ /* 0x002fe400078208ff */
[----:B------:R-:W-:Y:S02]  /*2ad0*/  LEA.HI.X.SX32 R29, R12, R38, 0x1, P0 ;  /* 0x000000260c1d7211 */ /* 0x000fe400000f0eff */
[----:B--2---:R-:W-:-:S02]  /*2ae0*/  LEA R24, P2, R13, R2, 0x1 ;  /* 0x000000020d187211 */ /* 0x004fc400078408ff */
[-C--:B------:R-:W-:Y:S01]  /*2af0*/  LEA.HI.X.SX32 R27, R9, R38.reuse, 0x1, P1 ;  /* 0x00000026091b7211 */ /* 0x080fe200008f0eff */
[----:B------:R0:W-:Y:S01]  /*2b00*/  STL.64 [R1+0x1d8], R28 ;  /* 0x0001d81c01007387 */ /* 0x0001e20000100a00 */
[----:B------:R-:W-:Y:S02]  /*2b10*/  LEA.HI.X.SX32 R25, R13, R38, 0x1, P2 ;  /* 0x000000260d197211 */ /* 0x000fe400010f0eff */
[C---:B------:R-:W-:Y:S01]  /*2b20*/  LEA R9, R3.reuse, R8, 0x1 ;  /* 0x0000000803097211 */ /* 0x040fe200078e08ff */
[----:B------:R1:W-:Y:S04]  /*2b30*/  STL.64 [R1+0x1d0], R26 ;  /* 0x0001d01a01007387 */ /* 0x0003e80000100a00 */
[----:B------:R2:W-:Y:S01]  /*2b40*/  STL.64 [R1+0x1c8], R24 ;  /* 0x0001c81801007387 */ /* 0x0005e20000100a00 */
[----:B------:R-:W-:Y:S01]  /*2b50*/  IMAD R11, R3, 0x2, R9 ;  /* 0x00000002030b7824 */ /* 0x000fe200078e0209 */
[----:B0-----:R-:W-:-:S02]  /*2b60*/  LEA R28, P0, R14, R2, 0x1 ;  /* 0x000000020e1c7211 */ /* 0x001fc400078008ff */
[----:B-1----:R-:W-:Y:S02]  /*2b70*/  LEA R26, P1, R19, R2, 0x1 ;  /* 0x00000002131a7211 */ /* 0x002fe400078208ff */
[----:B------:R-:W-:Y:S02]  /*2b80*/  LEA.HI.X.SX32 R29, R14, R38, 0x1, P0 ;  /* 0x000000260e1d7211 */ /* 0x000fe400000f0eff */
[----:B--2---:R-:W-:Y:S02]  /*2b90*/  LEA R24, P2, R7, R2, 0x1 ;  /* 0x0000000207187211 */ /* 0x004fe400078408ff */
[-C--:B------:R-:W-:Y:S01]  /*2ba0*/  LEA.HI.X.SX32 R27, R19, R38.reuse, 0x1, P1 ;  /* 0x00000026131b7211 */ /* 0x080fe200008f0eff */
[----:B------:R0:W-:Y:S01]  /*2bb0*/  STL.64 [R1+0x1c0], R28 ;  /* 0x0001c01c01007387 */ /* 0x0001e20000100a00 */
[----:B------:R-:W-:Y:S01]  /*2bc0*/  LEA.HI.X.SX32 R25, R7, R38, 0x1, P2 ;  /* 0x0000002607197211 */ /* 0x000fe200010f0eff */
[C---:B------:R-:W-:Y:S01]  /*2bd0*/  IMAD R7, R3.reuse, 0x2, R11 ;  /* 0x0000000203077824 */ /* 0x040fe200078e020b */
[----:B------:R-:W-:Y:S01]  /*2be0*/  SHF.L.U32 R19, R104, 0x1, RZ ;  /* 0x0000000168137819 */ /* 0x000fe200000006ff */
[----:B------:R1:W-:Y:S01]  /*2bf0*/  STL.64 [R1+0x1b8], R26 ;  /* 0x0001b81a01007387 */ /* 0x0003e20000100a00 */
[----:B------:R-:W-:Y:S01]  /*2c00*/  MOV R14, 0xff800000 ;  /* 0xff800000000e7802 */ /* 0x000fe20000000f00 */
[----:B------:R-:W-:-:S02]  /*2c10*/  IMAD R12, R3, 0x2, R7 ;  /* 0x00000002030c7824 */ /* 0x000fc400078e0207 */
[----:B------:R2:W-:Y:S01]  /*2c20*/  STL.64 [R1+0x1b0], R24 ;  /* 0x0001b01801007387 */ /* 0x0005e20000100a00 */
[-C--:B0-----:R-:W-:Y:S02]  /*2c30*/  LEA R28, P0, R20, R2.reuse, 0x1 ;  /* 0x00000002141c7211 */ /* 0x081fe400078008ff */
[----:B-1----:R-:W-:Y:S02]  /*2c40*/  LEA R26, P1, R4, R2, 0x1 ;  /* 0x00000002041a7211 */ /* 0x002fe400078208ff */
[----:B------:R-:W-:Y:S02]  /*2c50*/  LEA.HI.X.SX32 R29, R20, R38, 0x1, P0 ;  /* 0x00000026141d7211 */ /* 0x000fe400000f0eff */
[C---:B--2---:R-:W-:Y:S02]  /*2c60*/  LEA R24, P2, R5.reuse, R2, 0x1 ;  /* 0x0000000205187211 */ /* 0x044fe400078408ff */
[-C--:B------:R-:W-:Y:S01]  /*2c70*/  LEA.HI.X.SX32 R27, R4, R38.reuse, 0x1, P1 ;  /* 0x00000026041b7211 */ /* 0x080fe200008f0eff */
[----:B------:R0:W-:Y:S01]  /*2c80*/  STL.64 [R1+0x1a8], R28 ;  /* 0x0001a81c01007387 */ /* 0x0001e20000100a00 */
[----:B------:R-:W-:-:S02]  /*2c90*/  LEA.HI.X.SX32 R25, R5, R38, 0x1, P2 ;  /* 0x0000002605197211 */ /* 0x000fc400010f0eff */
[----:B------:R-:W-:Y:S01]  /*2ca0*/  LEA R4, R3, R12, 0x1 ;  /* 0x0000000c03047211 */ /* 0x000fe200078e08ff */
[----:B------:R1:W-:Y:S01]  /*2cb0*/  STL.64 [R1+0x1a0], R26 ;  /* 0x0001a01a01007387 */ /* 0x0003e20000100a00 */
[----:B------:R-:W-:-:S03]  /*2cc0*/  LEA R20, P2, R9, R2, 0x1 ;  /* 0x0000000209147211 */ /* 0x000fc600078408ff */
[----:B------:R2:W-:Y:S01]  /*2cd0*/  STL.64 [R1+0x198], R24 ;  /* 0x0001981801007387 */ /* 0x0005e20000100a00 */
[----:B------:R-:W-:Y:S01]  /*2ce0*/  LEA.HI.X.SX32 R21, R9, R38, 0x1, P2 ;  /* 0x0000002609157211 */ /* 0x000fe200010f0eff */
[C---:B------:R-:W-:Y:S01]  /*2cf0*/  IMAD R5, R3.reuse, 0x2, R4 ;  /* 0x0000000203057824 */ /* 0x040fe200078e0204 */
[----:B0-----:R-:W-:Y:S01]  /*2d00*/  MOV R29, 0xff800000 ;  /* 0xff800000001d7802 */ /* 0x001fe20000000f00 */
        /* <DEDUP_REMOVED lines=21> */
[----:B0-----:R-:W-:-:S03]  /*2e60*/  LEA R26, P0, R4, R2, 0x1 ;  /* 0x00000002041a7211 */ /* 0x001fc600078008ff */
[----:B------:R-:W-:Y:S01]  /*2e70*/  IMAD R3, R3, 0x2, R9 ;  /* 0x0000000203037824 */ /* 0x000fe200078e0209 */
[C---:B-1----:R-:W-:Y:S02]  /*2e80*/  LEA R24, P1, R5.reuse, R2, 0x1 ;  /* 0x0000000205187211 */ /* 0x042fe400078208ff */
[----:B------:R-:W-:Y:S02]  /*2e90*/  LEA.HI.X.SX32 R27, R4, R38, 0x1, P0 ;  /* 0x00000026041b7211 */ /* 0x000fe400000f0eff */
[C---:B--2---:R-:W-:Y:S02]  /*2ea0*/  LEA R20, P2, R6.reuse, R2, 0x1 ;  /* 0x0000000206147211 */ /* 0x044fe400078408ff */
[-C--:B------:R-:W-:Y:S01]  /*2eb0*/  LEA.HI.X.SX32 R25, R5, R38.reuse, 0x1, P1 ;  /* 0x0000002605197211 */ /* 0x080fe200008f0eff */
[----:B------:R-:W-:Y:S01]  /*2ec0*/  STL.64 [R1+0x160], R26 ;  /* 0x0001601a01007387 */ /* 0x000fe20000100a00 */
[----:B------:R-:W-:Y:S02]  /*2ed0*/  LEA.HI.X.SX32 R21, R6, R38, 0x1, P2 ;  /* 0x0000002606157211 */ /* 0x000fe400010f0eff */
[-C--:B------:R-:W-:Y:S01]  /*2ee0*/  LEA R12, P2, R9, R2.reuse, 0x1 ;  /* 0x00000002090c7211 */ /* 0x080fe200078408ff */
[----:B------:R0:W-:Y:S01]  /*2ef0*/  STL.64 [R1+0x158], R24 ;  /* 0x0001581801007387 */ /* 0x0001e20000100a00 */
[----:B------:R-:W-:-:S02]  /*2f00*/  LEA R4, P3, R3, R2, 0x1 ;  /* 0x0000000203047211 */ /* 0x000fc400078608ff */
[-C--:B------:R-:W-:Y:S01]  /*2f10*/  LEA.HI.X.SX32 R13, R9, R38.reuse, 0x1, P2 ;  /* 0x00000026090d7211 */ /* 0x080fe200010f0eff */
[----:B------:R1:W-:Y:S01]  /*2f20*/  STL.64 [R1+0x150], R20 ;  /* 0x0001501401007387 */ /* 0x0003e20000100a00 */
[----:B------:R-:W-:Y:S02]  /*2f30*/  LEA.HI.X.SX32 R5, R3, R38, 0x1, P3 ;  /* 0x0000002603057211 */ /* 0x000fe400018f0eff */
[----:B------:R-:W-:Y:S01]  /*2f40*/  LEA.HI R3, R105, R10, RZ, 0x1e ;  /* 0x0000000a69037211 */ /* 0x000fe200078ff0ff */
[C---:B------:R-:W-:Y:S01]  /*2f50*/  IMAD.IADD R3, R10.reuse, 0x1, R97 ;  /* 0x000000010a037824 */ /* 0x040fe200078e0261 */
[C---:B------:R-:W-:Y:S01]  /*2f60*/  IADD3 R3, R10.reuse, R94, RZ ;  /* 0x0000005e0a037210 */ /* 0x040fe20007ffe0ff */
[----:B------:R-:W-:Y:S01]  /*2f70*/  IMAD.IADD R3, R10, 0x1, R39 ;  /* 0x000000010a037824 */ /* 0x000fe200078e0227 */
[CC--:B0-----:R-:W-:Y:S01]  /*2f80*/  LEA R24, P0, R8.reuse, R2.reuse, 0x1 ;  /* 0x0000000208187211 */ /* 0x0c1fe200078008ff */
[----:B------:R-:W-:Y:S02]  /*2f90*/  IMAD.MOV.U32 R27, RZ, RZ, -0x800000 ;  /* 0xff800000ff1b7424 */ /* 0x000fe400078e00ff */
[----:B------:R-:W-:Y:S01]  /*2fa0*/  IMAD.MOV.U32 R26, RZ, RZ, 0x3f800000 ;  /* 0x3f800000ff1a7424 */ /* 0x000fe200078e00ff */
[----:B-1----:R-:W-:Y:S01]  /*2fb0*/  LEA R20, P1, R7, R2, 0x1 ;  /* 0x0000000207147211 */ /* 0x002fe200078208ff */
[----:B------:R-:W-:Y:S01]  /*2fc0*/  IMAD.MOV.U32 R2, RZ, RZ, c[0x0][0x1a4] ;  /* 0x00006900ff027624 */ /* 0x000fe200078e00ff */
[----:B------:R-:W-:-:S02]  /*2fd0*/  LEA.HI.X.SX32 R25, R8, R38, 0x1, P0 ;  /* 0x0000002608197211 */ /* 0x000fc400000f0eff */
[----:B------:R-:W-:Y:S01]  /*2fe0*/  LEA.HI.X.SX32 R21, R7, R38, 0x1, P1 ;  /* 0x0000002607157211 */ /* 0x000fe200008f0eff */
[C---:B------:R-:W-:Y:S01]  /*2ff0*/  IMAD R105, R2.reuse, 0x44, RZ ;  /* 0x0000004402697824 */ /* 0x040fe200078e02ff */
[C---:B------:R-:W-:Y:S01]  /*3000*/  SHF.L.U32 R103, R2.reuse, 0x1, RZ ;  /* 0x0000000102677819 */ /* 0x040fe200000006ff */
[----:B------:R-:W-:Y:S01]  /*3010*/  STL.64 [R1+0x148], R24 ;  /* 0x0001481801007387 */ /* 0x000fe20000100a00 */
[C---:B------:R-:W-:Y:S01]  /*3020*/  IMAD R104, R2.reuse, 0x42, RZ ;  /* 0x0000004202687824 */ /* 0x040fe200078e02ff */
[C---:B------:R-:W-:Y:S01]  /*3030*/  SHF.L.U32 R141, R2.reuse, 0x5, RZ ;  /* 0x00000005028d7819 */ /* 0x040fe200000006ff */
[C---:B------:R-:W-:Y:S01]  /*3040*/  IMAD R3, R2.reuse, 0x22, RZ ;  /* 0x0000002202037824 */ /* 0x040fe200078e02ff */
[----:B------:R-:W-:Y:S01]  /*3050*/  STL.64 [R1+0x140], R20 ;  /* 0x0001401401007387 */ /* 0x000fe20000100a00 */
[C---:B------:R-:W-:Y:S01]  /*3060*/  IMAD R106, R2.reuse, 0x46, RZ ;  /* 0x00000046026a7824 */ /* 0x040fe200078e02ff */
[-C--:B------:R-:W-:Y:S01]  /*3070*/  IADD3 R152, P5, R105, R36.reuse, RZ ;  /* 0x0000002469987210 */ /* 0x080fe20007fbe0ff */
[C---:B------:R-:W-:Y:S01]  /*3080*/  IMAD R110, R2.reuse, 0x21, RZ ;  /* 0x00000021026e7824 */ /* 0x040fe200078e02ff */
[----:B------:R-:W-:Y:S01]  /*3090*/  STL.64 [R1+0x138], R12 ;  /* 0x0001380c01007387 */ /* 0x000fe20000100a00 */
[----:B------:R-:W-:Y:S01]  /*30a0*/  IMAD R111, R2, 0x11, RZ ;  /* 0x00000011026f7824 */ /* 0x000fe200078e02ff */
[-C--:B------:R-:W-:Y:S01]  /*30b0*/  IADD3 R156, P3, R104, R36.reuse, RZ ;  /* 0x00000024689c7210 */ /* 0x080fe20007f7e0ff */
[C---:B------:R-:W-:Y:S01]  /*30c0*/  IMAD R112, R2.reuse, 0x23, RZ ;  /* 0x0000002302707824 */ /* 0x040fe200078e02ff */
[----:B------:R0:W-:Y:S01]  /*30d0*/  STL.64 [R1+0x130], R4 ;  /* 0x0001300401007387 */ /* 0x0001e20000100a00 */
[CC--:B------:R-:W-:Y:S01]  /*30e0*/  IADD3 R154, P1, R3.reuse, R36.reuse, RZ ;  /* 0x00000024039a7210 */ /* 0x0c0fe20007f3e0ff */
[----:B------:R-:W-:Y:S01]  /*30f0*/  IMAD R107, R2, 0x48, RZ ;  /* 0x00000048026b7824 */ /* 0x000fe200078e02ff */
[-C--:B------:R-:W-:Y:S01]  /*3100*/  IADD3 R150, P0, R106, R36.reuse, RZ ;  /* 0x000000246a967210 */ /* 0x080fe20007f1e0ff */
[C---:B------:R-:W-:Y:S01]  /*3110*/  IMAD R108, R2.reuse, 0x4a, RZ ;  /* 0x0000004a026c7824 */ /* 0x040fe200078e02ff */
[-C--:B------:R-:W-:Y:S01]  /*3120*/  LEA.HI.X.SX32 R153, R3, R37.reuse, 0x1, P5 ;  /* 0x0000002503997211 */ /* 0x080fe200028f0eff */
[----:B------:R-:W-:Y:S01]  /*3130*/  IMAD R6, R2, 0x26, RZ ;  /* 0x0000002602067824 */ /* 0x000fe200078e02ff */
[-C--:B------:R-:W-:Y:S01]  /*3140*/  LEA.HI.X.SX32 R157, R110, R37.reuse, 0x1, P3 ;  /* 0x000000256e9d7211 */ /* 0x080fe200018f0eff */
[C---:B------:R-:W-:Y:S01]  /*3150*/  IMAD R109, R2.reuse, 0x4c, RZ ;  /* 0x0000004c026d7824 */ /* 0x040fe200078e02ff */
[-C--:B------:R-:W-:Y:S01]  /*3160*/  LEA.HI.X.SX32 R155, R111, R37.reuse, 0x1, P1 ;  /* 0x000000256f9b7211 */ /* 0x080fe200008f0eff */
[----:B------:R-:W-:Y:S01]  /*3170*/  IMAD R113, R2, 0x9, RZ ;  /* 0x0000000902717824 */ /* 0x000fe200078e02ff */
[-C--:B------:R-:W-:Y:S01]  /*3180*/  IADD3 R148, P2, R107, R36.reuse, RZ ;  /* 0x000000246b947210 */ /* 0x080fe20007f5e0ff */
[----:B0-----:R-:W-:Y:S01]  /*3190*/  IMAD.IADD R5, R10, 0x1, R96 ;  /* 0x000000010a057824 */ /* 0x001fe200078e0260 */
[-C--:B------:R-:W-:Y:S01]  /*31a0*/  LEA.HI.X.SX32 R151, R112, R37.reuse, 0x1, P0 ;  /* 0x0000002570977211 */ /* 0x080fe200000f0eff */
[----:B------:R-:W-:Y:S01]  /*31b0*/  IMAD.IADD R5, R10, 0x1, R93 ;  /* 0x000000010a057824 */ /* 0x000fe200078e025d */
[----:B------:R-:W-:Y:S01]  /*31c0*/  STL.64 [R1+0x28], R156 ;  /* 0x0000289c01007387 */ /* 0x000fe20000100a00 */
[----:B------:R-:W-:Y:S01]  /*31d0*/  IMAD R5, R2, 0x24, RZ ;  /* 0x0000002402057824 */ /* 0x000fe200078e02ff */
[-C--:B------:R-:W-:Y:S01]  /*31e0*/  IADD3 R146, P4, R108, R36.reuse, RZ ;  /* 0x000000246c927210 */ /* 0x080fe20007f9e0ff */
[C---:B------:R-:W-:Y:S01]  /*31f0*/  IMAD.IADD R4, R10.reuse, 0x1, R95 ;  /* 0x000000010a047824 */ /* 0x040fe200078e025f */
[----:B------:R-:W-:Y:S01]  /*3200*/  STL.64 [R1+0xa8], R154 ;  /* 0x0000a89a01007387 */ /* 0x000fe20000100a00 */
[----:B------:R-:W-:Y:S01]  /*3210*/  IMAD.IADD R4, R10, 0x1, R92 ;  /* 0x000000010a047824 */ /* 0x000fe200078e025c */
[-C--:B------:R-:W-:Y:S01]  /*3220*/  IADD3 R106, P5, R5, R36.reuse, RZ ;  /* 0x00000024056a7210 */ /* 0x080fe20007fbe0ff */
[C---:B------:R-:W-:Y:S01]  /*3230*/  IMAD R4, R2.reuse, 0x12, RZ ;  /* 0x0000001202047824 */ /* 0x040fe200078e02ff */
[----:B------:R-:W-:Y:S01]  /*3240*/  STL.64 [R1+0x20], R152 ;  /* 0x0000209801007387 */ /* 0x000fe20000100a00 */
[C---:B------:R-:W-:Y:S01]  /*3250*/  IMAD R115, R2.reuse, 0x13, RZ ;  /* 0x0000001302737824 */ /* 0x040fe200078e02ff */
[-C--:B------:R-:W-:Y:S01]  /*3260*/  IADD3 R104, P3, R109, R36.reuse, RZ ;  /* 0x000000246d687210 */ /* 0x080fe20007f7e0ff */
[----:B------:R-:W-:Y:S01]  /*3270*/  IMAD R250, R2, 0x4e, RZ ;  /* 0x0000004e02fa7824 */ /* 0x000fe200078e02ff */
[CC--:B------:R-:W-:Y:S01]  /*3280*/  LEA.HI.X.SX32 R107, R4.reuse, R37.reuse, 0x1, P5 ;  /* 0x00000025046b7211 */ /* 0x0c0fe200028f0eff */
[----:B------:R-:W-:Y:S01]  /*3290*/  STL.64 [R1+0x18], R150 ;  /* 0x0000189601007387 */ /* 0x000fe20000100a00 */
[-C--:B------:R-:W-:Y:S01]  /*32a0*/  IADD3 R108, P1, R4, R36.reuse, RZ ;  /* 0x00000024046c7210 */ /* 0x080fe20007f3e0ff */
[C---:B------:R-:W-:Y:S01]  /*32b0*/  IMAD R116, R2.reuse, 0x27, RZ ;  /* 0x0000002702747824 */ /* 0x040fe200078e02ff */
[-C--:B------:R-:W-:Y:S01]  /*32c0*/  LEA.HI.X.SX32 R149, R5, R37.reuse, 0x1, P2 ;  /* 0x0000002505957211 */ /* 0x080fe200010f0eff */
[----:B------:R0:W-:Y:S01]  /*32d0*/  STL.64 [R1+0xa0], R106 ;  /* 0x0000a06a01007387 */ /* 0x0001e20000100a00 */
[-C--:B------:R-:W-:Y:S01]  /*32e0*/  LEA.HI.X.SX32 R109, R113, R37.reuse, 0x1, P1 ;  /* 0x00000025716d7211 */ /* 0x080fe200008f0eff */
[----:B------:R-:W-:Y:S01]  /*32f0*/  IMAD R7, R2, 0xa, RZ ;  /* 0x0000000a02077824 */ /* 0x000fe200078e02ff */
[-C--:B------:R-:W-:Y:S01]  /*3300*/  IADD3 R250, P0, R250, R36.reuse, RZ ;  /* 0x00000024fafa7210 */ /* 0x080fe20007f1e0ff */
[----:B------:R-:W-:Y:S01]  /*3310*/  IMAD R9, R2, 0x28, RZ ;  /* 0x0000002802097824 */ /* 0x000fe200078e02ff */
[-C--:B------:R-:W-:Y:S01]  /*3320*/  LEA.HI.X.SX32 R105, R6, R37.reuse, 0x1, P3 ;  /* 0x0000002506697211 */ /* 0x080fe200018f0eff */
[C---:B------:R-:W-:Y:S01]  /*3330*/  IMAD R114, R2.reuse, 0x25, RZ ;  /* 0x0000002502727824 */ /* 0x040fe200078e02ff */
[----:B------:R-:W-:Y:S01]  /*3340*/  STL.64 [R1+0xe8], R108 ;  /* 0x0000e86c01007387 */ /* 0x000fe20000100a00 */
[----:B------:R-:W-:Y:S01]  /*3350*/  IMAD R117, R2, 0x5, RZ ;  /* 0x0000000502757824 */ /* 0x000fe200078e02ff */
[-C--:B------:R-:W-:Y:S01]  /*3360*/  LEA.HI.X.SX32 R251, R116, R37.reuse, 0x1, P0 ;  /* 0x0000002574fb7211 */ /* 0x080fe200000f0eff */
[----:B------:R-:W-:Y:S01]  /*3370*/  IMAD R8, R2, 0x14, RZ ;  /* 0x0000001402087824 */ /* 0x000fe200078e02ff */
[----:B------:R-:W-:Y:S01]  /*3380*/  STL.64 [R1+0x10], R148 ;  /* 0x0000109401007387 */ /* 0x000fe20000100a00 */
[-C--:B0-----:R-:W-:Y:S01]  /*3390*/  IADD3 R106, P5, R6, R36.reuse, RZ ;  /* 0x00000024066a7210 */ /* 0x081fe20007fbe0ff */
[C---:B------:R-:W-:Y:S01]  /*33a0*/  IMAD R10, R2.reuse, 0x2a, RZ ;  /* 0x0000002a020a7824 */ /* 0x040fe200078e02ff */
[-C--:B------:R-:W-:Y:S01]  /*33b0*/  IADD3 R4, P0, R9, R36.reuse, RZ ;  /* 0x0000002409047210 */ /* 0x080fe20007f1e0ff */
[C---:B------:R-:W-:Y:S01]  /*33c0*/  IMAD R119, R2.reuse, 0x15, RZ ;  /* 0x0000001502777824 */ /* 0x040fe200078e02ff */
[-C--:B------:R-:W-:Y:S01]  /*33d0*/  LEA.HI.X.SX32 R107, R115, R37.reuse, 0x1, P5 ;  /* 0x00000025736b7211 */ /* 0x080fe200028f0eff */
[----:B------:R-:W-:Y:S01]  /*33e0*/  IMAD R244, R2, 0x54, RZ ;  /* 0x0000005402f47824 */ /* 0x000fe200078e02ff */
[-C--:B------:R-:W-:Y:S01]  /*33f0*/  LEA.HI.X.SX32 R147, R114, R37.reuse, 0x1, P4 ;  /* 0x0000002572937211 */ /* 0x080fe200020f0eff */
[----:B------:R-:W-:Y:S01]  /*3400*/  IMAD R12, R2, 0x2c, RZ ;  /* 0x0000002c020c7824 */ /* 0x000fe200078e02ff */
[-C--:B------:R-:W-:Y:S01]  /*3410*/  LEA.HI.X.SX32 R5, R8, R37.reuse, 0x1, P0 ;  /* 0x0000002508057211 */ /* 0x080fe200000f0eff */
[----:B------:R0:W-:Y:S01]  /*3420*/  STL.64 [R1+0x98], R106 ;  /* 0x0000986a01007387 */ /* 0x0001e20000100a00 */
[-C--:B------:R-:W-:Y:S01]  /*3430*/  IADD3 R244, P4, R244, R36.reuse, RZ ;  /* 0x00000024f4f47210 */ /* 0x080fe20007f9e0ff */
[----:B------:R-:W-:Y:S01]  /*3440*/  IMAD R11, R2, 0x16, RZ ;  /* 0x00000016020b7824 */ /* 0x000fe200078e02ff */
[C---:B------:R-:W-:Y:S01]  /*3450*/  LOP3.LUT R3, R19.reuse, 0x30, RZ, 0x3c, !PT ;  /* 0x0000003013037812 */ /* 0x040fe200078e3cff */
[----:B------:R-:W-:Y:S01]  /*3460*/  STL.64 [R1+0x8], R146 ;  /* 0x0000089201007387 */ /* 0x000fe20000100a00 */
[-C--:B------:R-:W-:Y:S01]  /*3470*/  LEA.HI.X.SX32 R245, R10, R37.reuse, 0x1, P4 ;  /* 0x000000250af57211 */ /* 0x080fe200020f0eff */
[C---:B------:R-:W-:Y:S01]  /*3480*/  IMAD R32, R2.reuse, 0x2e, RZ ;  /* 0x0000002e02207824 */ /* 0x040fe200078e02ff */
[----:B------:R-:W-:Y:S01]  /*3490*/  LOP3.LUT R3, R19, 0x60, RZ, 0x3c, !PT ;  /* 0x0000006013037812 */ /* 0x000fe200078e3cff */
[----:B------:R1:W-:Y:S01]  /*34a0*/  STL.64 [R1], R104 ;  /* 0x0000006801007387 */ /* 0x0003e20000100a00 */
[----:B------:R-:W-:Y:S01]  /*34b0*/  IMAD R121, R2, 0xb, RZ ;  /* 0x0000000b02797824 */ /* 0x000fe200078e02ff */
[----:B------:R-:W-:Y:S01]  /*34c0*/  LOP3.LUT R3, R16, 0x40, RZ, 0x3c, !PT ;  /* 0x0000004010037812 */ /* 0x000fe200078e3cff */
[C---:B------:R-:W-:Y:S01]  /*34d0*/  IMAD R123, R2.reuse, 0x17, RZ ;  /* 0x00000017027b7824 */ /* 0x040fe200078e02ff */
[-C--:B0-----:R-:W-:Y:S01]  /*34e0*/  IADD3 R106, P5, R7, R36.reuse, RZ ;  /* 0x00000024076a7210 */ /* 0x081fe20007fbe0ff */
[----:B------:R-:W-:Y:S01]  /*34f0*/  IMAD R246, R2, 0x52, RZ ;  /* 0x0000005202f67824 */ /* 0x000fe200078e02ff */
[----:B------:R-:W-:Y:S01]  /*3500*/  LOP3.LUT R3, R22, 0x60, RZ, 0x3c, !PT ;  /* 0x0000006016037812 */ /* 0x000fe200078e3cff */
[C---:B------:R-:W-:Y:S01]  /*3510*/  IMAD R33, R2.reuse, 0x6, RZ ;  /* 0x0000000602217824 */ /* 0x040fe200078e02ff */
[-C--:B------:R-:W-:Y:S01]  /*3520*/  LEA.HI.X.SX32 R107, R117, R37.reuse, 0x1, P5 ;  /* 0x00000025756b7211 */ /* 0x080fe200028f0eff */
[----:B------:R-:W-:Y:S01]  /*3530*/  IMAD R118, R2, 0x29, RZ ;  /* 0x0000002902767824 */ /* 0x000fe200078e02ff */
[-C--:B------:R-:W-:Y:S01]  /*3540*/  IADD3 R246, P2, R246, R36.reuse, RZ ;  /* 0x00000024f6f67210 */ /* 0x080fe20007f5e0ff */
[----:B------:R-:W-:Y:S01]  /*3550*/  IMAD R236, R2, 0x5c, RZ ;  /* 0x0000005c02ec7824 */ /* 0x000fe200078e02ff */
[-C--:B-1----:R-:W-:Y:S01]  /*3560*/  IADD3 R104, P3, R8, R36.reuse, RZ ;  /* 0x0000002408687210 */ /* 0x082fe20007f7e0ff */
[----:B------:R-:W-:Y:S01]  /*3570*/  STL.64 [R1+0x108], R106 ;  /* 0x0001086a01007387 */ /* 0x000fe20000100a00 */
[----:B------:R-:W-:Y:S01]  /*3580*/  IMAD R125, R2, 0x3, RZ ;  /* 0x00000003027d7824 */ /* 0x000fe200078e02ff */
[-C--:B------:R-:W-:Y:S01]  /*3590*/  LEA.HI.X.SX32 R247, R118, R37.reuse, 0x1, P2 ;  /* 0x0000002576f77211 */ /* 0x080fe200010f0eff */
[C---:B------:R-:W-:Y:S01]  /*35a0*/  IMAD R248, R2.reuse, 0x50, RZ ;  /* 0x0000005002f87824 */ /* 0x040fe200078e02ff */
[----:B------:R0:W-:Y:S01]  /*35b0*/  STL.64 [R1+0x90], R4 ;  /* 0x0000900401007387 */ /* 0x0001e20000100a00 */
[-C--:B------:R-:W-:Y:S01]  /*35c0*/  LEA.HI.X.SX32 R105, R7, R37.reuse, 0x1, P3 ;  /* 0x0000002507697211 */ /* 0x080fe200018f0eff */
[----:B------:R-:W-:Y:S01]  /*35d0*/  IMAD R242, R2, 0x56, RZ ;  /* 0x0000005602f27824 */ /* 0x000fe200078e02ff */
[-C--:B------:R-:W-:Y:S01]  /*35e0*/  IADD3 R236, P2, R236, R36.reuse, RZ ;  /* 0x00000024ecec7210 */ /* 0x080fe20007f5e0ff */
[----:B------:R-:W-:Y:S01]  /*35f0*/  IMAD R34, R2, 0xc, RZ ;  /* 0x0000000c02227824 */ /* 0x000fe200078e02ff */
[-C--:B------:R-:W-:Y:S01]  /*3600*/  IADD3 R248, P1, R248, R36.reuse, RZ ;  /* 0x00000024f8f87210 */ /* 0x080fe20007f3e0ff */
[----:B------:R-:W-:Y:S01]  /*3610*/  STL.64 [R1+0xe0], R104 ;  /* 0x0000e06801007387 */ /* 0x000fe20000100a00 */
[----:B------:R-:W-:Y:S01]  /*3620*/  IMAD R38, R2, 0x30, RZ ;  /* 0x0000003002267824 */ /* 0x000fe200078e02ff */
[-C--:B------:R-:W-:Y:S01]  /*3630*/  LEA.HI.X.SX32 R237, R32, R37.reuse, 0x1, P2 ;  /* 0x0000002520ed7211 */ /* 0x080fe200010f0eff */
[----:B------:R-:W-:Y:S01]  /*3640*/  IMAD R120, R2, 0x2b, RZ ;  /* 0x0000002b02787824 */ /* 0x000fe200078e02ff */
[-C--:B------:R-:W-:Y:S01]  /*3650*/  IADD3 R242, P5, R242, R36.reuse, RZ ;  /* 0x00000024f2f27210 */ /* 0x080fe20007fbe0ff */
[----:B------:R-:W-:Y:S01]  /*3660*/  IMAD R234, R2, 0x5e, RZ ;  /* 0x0000005e02ea7824 */ /* 0x000fe200078e02ff */
[-C--:B0-----:R-:W-:Y:S01]  /*3670*/  IADD3 R4, P0, R10, R36.reuse, RZ ;  /* 0x000000240a047210 */ /* 0x081fe20007f1e0ff */
[----:B------:R-:W-:Y:S01]  /*3680*/  IMAD R35, R2, 0x18, RZ ;  /* 0x0000001802237824 */ /* 0x000fe200078e02ff */
[-C--:B------:R-:W-:Y:S01]  /*3690*/  IADD3 R8, P2, R34, R36.reuse, RZ ;  /* 0x0000002422087210 */ /* 0x080fe20007f5e0ff */
[C---:B------:R-:W-:Y:S01]  /*36a0*/  IMAD R124, R2.reuse, 0x2f, RZ ;  /* 0x0000002f027c7824 */ /* 0x040fe200078e02ff */
[-C--:B------:R-:W-:Y:S01]  /*36b0*/  LEA.HI.X.SX32 R5, R119, R37.reuse, 0x1, P0 ;  /* 0x0000002577057211 */ /* 0x080fe200000f0eff */
[C---:B------:R-:W-:Y:S01]  /*36c0*/  IMAD R238, R2.reuse, 0x5a, RZ ;  /* 0x0000005a02ee7824 */ /* 0x040fe200078e02ff */
[-C--:B------:R-:W-:Y:S01]  /*36d0*/  IADD3 R6, P0, R11, R36.reuse, RZ ;  /* 0x000000240b067210 */ /* 0x080fe20007f1e0ff */
[C---:B------:R-:W-:Y:S01]  /*36e0*/  IMAD R39, R2.reuse, 0x32, RZ ;  /* 0x0000003202277824 */ /* 0x040fe200078e02ff */
[-C--:B------:R-:W-:Y:S01]  /*36f0*/  LEA.HI.X.SX32 R249, R9, R37.reuse, 0x1, P1 ;  /* 0x0000002509f97211 */ /* 0x080fe200008f0eff */
[----:B------:R0:W-:Y:S01]  /*3700*/  STL.64 [R1+0x88], R4 ;  /* 0x0000880401007387 */ /* 0x0001e20000100a00 */
[-C--:B------:R-:W-:Y:S01]  /*3710*/  LEA.HI.X.SX32 R7, R121, R37.reuse, 0x1, P0 ;  /* 0x0000002579077211 */ /* 0x080fe200000f0eff */
[----:B------:R-:W-:Y:S01]  /*3720*/  IMAD R122, R2, 0x2d, RZ ;  /* 0x0000002d027a7824 */ /* 0x000fe200078e02ff */
[-C--:B------:R-:W-:Y:S01]  /*3730*/  LEA.HI.X.SX32 R243, R120, R37.reuse, 0x1, P5 ;  /* 0x0000002578f37211 */ /* 0x080fe200028f0eff */
[C---:B------:R-:W-:Y:S01]  /*3740*/  IMAD R127, R2.reuse, 0x19, RZ ;  /* 0x00000019027f7824 */ /* 0x040fe200078e02ff */
[-C--:B------:R-:W-:Y:S01]  /*3750*/  LEA.HI.X.SX32 R9, R33, R37.reuse, 0x1, P2 ;  /* 0x0000002521097211 */ /* 0x080fe200010f0eff */
[----:B------:R-:W-:Y:S01]  /*3760*/  IMAD R226, R2, 0x64, RZ ;  /* 0x0000006402e27824 */ /* 0x000fe200078e02ff */
[-C--:B------:R-:W-:Y:S01]  /*3770*/  IADD3 R234, P5, R234, R36.reuse, RZ ;  /* 0x00000024eaea7210 */ /* 0x080fe20007fbe0ff */
[----:B------:R-:W-:Y:S01]  /*3780*/  IMAD R93, R2, 0x34, RZ ;  /* 0x00000034025d7824 */ /* 0x000fe200078e02ff */
[-C--:B------:R-:W-:Y:S01]  /*3790*/  IADD3 R238, P1, R238, R36.reuse, RZ ;  /* 0x00000024eeee7210 */ /* 0x080fe20007f3e0ff */
[----:B------:R-:W-:Y:S01]  /*37a0*/  IMAD R92, R2, 0x1a, RZ ;  /* 0x0000001a025c7824 */ /* 0x000fe200078e02ff */
[-C--:B------:R-:W-:Y:S01]  /*37b0*/  LEA.HI.X.SX32 R235, R124, R37.reuse, 0x1, P5 ;  /* 0x000000257ceb7211 */ /* 0x080fe200028f0eff */
[----:B------:R-:W-:Y:S01]  /*37c0*/  IMAD R224, R2, 0x66, RZ ;  /* 0x0000006602e07824 */ /* 0x000fe200078e02ff */
[-C--:B0-----:R-:W-:Y:S01]  /*37d0*/  IADD3 R4, P4, R12, R36.reuse, RZ ;  /* 0x000000240c047210 */ /* 0x081fe20007f9e0ff */
        /* <DEDUP_REMOVED lines=8> */
[----:B------:R0:W-:Y:S01]  /*3860*/  STL.64 [R1+0x80], R4 ;  /* 0x0000800401007387 */ /* 0x0001e20000100a00 */
[-C--:B------:R-:W-:Y:S01]  /*3870*/  LEA.HI.X.SX32 R227, R39, R37.reuse, 0x1, P1 ;  /* 0x0000002527e37211 */ /* 0x080fe200008f0eff */
[----:B------:R-:W-:Y:S01]  /*3880*/  IMAD R131, R2, 0x1b, RZ ;  /* 0x0000001b02837824 */ /* 0x000fe200078e02ff */
[-C--:B------:R-:W-:Y:S01]  /*3890*/  IADD3 R240, P3, R240, R36.reuse, RZ ;  /* 0x00000024f0f07210 */ /* 0x080fe20007f7e0ff */
[----:B------:R1:W-:Y:S01]  /*38a0*/  STL.64 [R1+0xd8], R6 ;  /* 0x0000d80601007387 */ /* 0x0003e20000100a00 */
[----:B------:R-:W-:Y:S01]  /*38b0*/  IMAD R214, R2, 0x6e, RZ ;  /* 0x0000006e02d67824 */ /* 0x000fe200078e02ff */
[-C--:B------:R-:W-:Y:S01]  /*38c0*/  LEA.HI.X.SX32 R225, R128, R37.reuse, 0x1, P2 ;  /* 0x0000002580e17211 */ /* 0x080fe200010f0eff */
        /* <DEDUP_REMOVED lines=11> */
[-C--:B-1----:R-:W-:Y:S01]  /*3980*/  IADD3 R6, P5, R35, R36.reuse, RZ ;  /* 0x0000002423067210 */ /* 0x082fe20007fbe0ff */
[----:B------:R-:W-:Y:S01]  /*3990*/  IMAD R232, R2, 0x60, RZ ;  /* 0x0000006002e87824 */ /* 0x000fe200078e02ff */
[-C--:B------:R-:W-:Y:S01]  /*39a0*/  LEA.HI.X.SX32 R215, R132, R37.reuse, 0x1, P2 ;  /* 0x0000002584d77211 */ /* 0x080fe200010f0eff */
[----:B------:R0:W-:Y:S01]  /*39b0*/  STL.64 [R1+0x78], R4 ;  /* 0x0000780401007387 */ /* 0x0001e20000100a00 */
[-C--:B------:R-:W-:Y:S01]  /*39c0*/  LEA.HI.X.SX32 R7, R34, R37.reuse, 0x1, P5 ;  /* 0x0000002522077211 */ /* 0x080fe200028f0eff */
[----:B------:R-:W-:Y:S01]  /*39d0*/  IMAD R218, R2, 0x6c, RZ ;  /* 0x0000006c02da7824 */ /* 0x000fe200078e02ff */
        /* <DEDUP_REMOVED lines=8> */
[-C--:B------:R-:W-:Y:S01]  /*3a60*/  LEA.HI.X.SX32 R219, R94, R37.reuse, 0x1, P3 ;  /* 0x000000255edb7211 */ /* 0x080fe200018f0eff */
[C---:B------:R-:W-:Y:S01]  /*3a70*/  IMAD R135, R2.reuse, 0x1d, RZ ;  /* 0x0000001d02877824 */ /* 0x040fe200078e02ff */
[-C--:B0-----:R-:W-:Y:S01]  /*3a80*/  IADD3 R4, P4, R33, R36.reuse, RZ ;  /* 0x0000002421047210 */ /* 0x081fe20007f9e0ff */
[----:B------:R-:W-:Y:S01]  /*3a90*/  IMAD R202, R2, 0x74, RZ ;  /* 0x0000007402ca7824 */ /* 0x000fe200078e02ff */
[-C--:B------:R-:W-:Y:S01]  /*3aa0*/  IADD3 R220, P0, R220, R36.reuse, RZ ;  /* 0x00000024dcdc7210 */ /* 0x080fe20007f1e0ff */
[C---:B------:R-:W-:Y:S01]  /*3ab0*/  IMAD R222, R2.reuse, 0x68, RZ ;  /* 0x0000006802de7824 */ /* 0x040fe200078e02ff */
[-C--:B------:R-:W-:Y:S01]  /*3ac0*/  LEA.HI.X.SX32 R5, R125, R37.reuse, 0x1, P4 ;  /* 0x000000257d057211 */ /* 0x080fe200020f0eff */
[----:B------:R-:W-:Y:S01]  /*3ad0*/  IMAD R198, R2, 0x76, RZ ;  /* 0x0000007602c67824 */ /* 0x000fe200078e02ff */
[-C--:B------:R-:W-:Y:S01]  /*3ae0*/  LEA.HI.X.SX32 R221, R130, R37.reuse, 0x1, P0 ;  /* 0x0000002582dd7211 */ /* 0x080fe200000f0eff */
[----:B------:R-:W-:Y:S01]  /*3af0*/  IMAD R210, R2, 0x70, RZ ;  /* 0x0000007002d27824 */ /* 0x000fe200078e02ff */
[-C--:B------:R-:W-:Y:S01]  /*3b00*/  IADD3 R202, P0, R202, R36.reuse, RZ ;  /* 0x00000024caca7210 */ /* 0x080fe20007f1e0ff */
[----:B------:R0:W-:Y:S01]  /*3b10*/  STL.64 [R1+0x118], R4 ;  /* 0x0001180401007387 */ /* 0x0001e20000100a00 */
[----:B------:R-:W-:Y:S01]  /*3b20*/  IMAD R99, R2, 0x1e, RZ ;  /* 0x0000001e02637824 */ /* 0x000fe200078e02ff */
[-C--:B------:R-:W-:Y:S01]  /*3b30*/  IADD3 R222, P5, R222, R36.reuse, RZ ;  /* 0x00000024dede7210 */ /* 0x080fe20007fbe0ff */
[C---:B------:R-:W-:Y:S01]  /*3b40*/  IMAD R136, R2.reuse, 0x3b, RZ ;  /* 0x0000003b02887824 */ /* 0x040fe200078e02ff */
[----:B------:R-:W-:Y:S01]  /*3b50*/  STL.64 [R1+0x100], R8 ;  /* 0x0001000801007387 */ /* 0x000fe20000100a00 */
[----:B------:R-:W-:Y:S01]  /*3b60*/  IMAD R101, R2, 0x3c, RZ ;  /* 0x0000003c02657824 */ /* 0x000fe200078e02ff */
[-C--:B------:R-:W-:Y:S01]  /*3b70*/  LEA.HI.X.SX32 R203, R98, R37.reuse, 0x1, P0 ;  /* 0x0000002562cb7211 */ /* 0x080fe200000f0eff */
[C---:B------:R-:W-:Y:S01]  /*3b80*/  IMAD R206, R2.reuse, 0x72, RZ ;  /* 0x0000007202ce7824 */ /* 0x040fe200078e02ff */
[-C--:B------:R-:W-:Y:S01]  /*3b90*/  LEA.HI.X.SX32 R223, R93, R37.reuse, 0x1, P5 ;  /* 0x000000255ddf7211 */ /* 0x080fe200028f0eff */
[C---:B------:R-:W-:Y:S01]  /*3ba0*/  IMAD R102, R2.reuse, 0x3e, RZ ;  /* 0x0000003e02667824 */ /* 0x040fe200078e02ff */
[----:B------:R-:W-:Y:S01]  /*3bb0*/  CS2R R20, SRZ ;  /* 0x0000000000147805 */ /* 0x000fe2000001ff00 */
[----:B------:R-:W-:Y:S01]  /*3bc0*/  IMAD R137, R2, 0xf, RZ ;  /* 0x0000000f02897824 */ /* 0x000fe200078e02ff */
[-C--:B0-----:R-:W-:Y:S01]  /*3bd0*/  IADD3 R4, P4, R38, R36.reuse, RZ ;  /* 0x0000002426047210 */ /* 0x081fe20007f9e0ff */
[----:B------:R-:W-:Y:S01]  /*3be0*/  IMAD R194, R2, 0x78, RZ ;  /* 0x0000007802c27824 */ /* 0x000fe200078e02ff */
[-C--:B------:R-:W-:Y:S01]  /*3bf0*/  IADD3 R206, P5, R206, R36.reuse, RZ ;  /* 0x00000024cece7210 */ /* 0x080fe20007fbe0ff */
[C---:B------:R-:W-:Y:S01]  /*3c00*/  IMAD R190, R2.reuse, 0x7a, RZ ;  /* 0x0000007a02be7824 */ /* 0x040fe200078e02ff */
[-C--:B------:R-:W-:Y:S01]  /*3c10*/  LEA.HI.X.SX32 R5, R35, R37.reuse, 0x1, P4 ;  /* 0x0000002523057211 */ /* 0x080fe200020f0eff */
[C---:B------:R-:W-:Y:S01]  /*3c20*/  IMAD R134, R2.reuse, 0x39, RZ ;  /* 0x0000003902867824 */ /* 0x040fe200078e02ff */
[----:B------:R-:W-:Y:S01]  /*3c30*/  MOV R24, 0x3f800000 ;  /* 0x3f80000000187802 */ /* 0x000fe20000000f00 */
[----:B------:R-:W-:Y:S01]  /*3c40*/  IMAD R139, R2, 0x1f, RZ ;  /* 0x0000001f028b7824 */ /* 0x000fe200078e02ff */
[----:B------:R-:W-:Y:S01]  /*3c50*/  LOP3.LUT R3, R18, 0x40, RZ, 0x3c, !PT ;  /* 0x0000004012037812 */ /* 0x000fe200078e3cff */
[----:B------:R0:W-:Y:S01]  /*3c60*/  STL.64 [R1+0x70], R4 ;  /* 0x0000700401007387 */ /* 0x0001e20000100a00 */
[----:B------:R-:W-:Y:S01]  /*3c70*/  IMAD R186, R2, 0x7c, RZ ;  /* 0x0000007c02ba7824 */ /* 0x000fe200078e02ff */
[----:B------:R-:W-:Y:S01]  /*3c80*/  LEA.HI.X.SX32 R207, R134, R37, 0x1, P5 ;  /* 0x0000002586cf7211 */ /* 0x000fe200028f0eff */
[C---:B------:R-:W-:Y:S01]  /*3c90*/  IMAD R138, R2.reuse, 0x3d, RZ ;  /* 0x0000003d028a7824 */ /* 0x040fe200078e02ff */
[----:B------:R1:W-:Y:S01]  /*3ca0*/  STL.64 [R1+0xd0], R6 ;  /* 0x0000d00601007387 */ /* 0x0003e20000100a00 */
[----:B------:R-:W-:Y:S01]  /*3cb0*/  IMAD.SHL.U32 R144, R2, 0x4, RZ ;  /* 0x0000000402907824 */ /* 0x000fe200078e00ff */
[----:B------:R-:W-:Y:S01]  /*3cc0*/  IADD3 R186, P5, R186, R36, RZ ;  /* 0x00000024baba7210 */ /* 0x000fe20007fbe0ff */
[----:B------:R-:W-:-:S02]  /*3cd0*/  IMAD.SHL.U32 R143, R2, 0x8, RZ ;  /* 0x00000008028f7824 */ /* 0x000fc400078e00ff */
[----:B------:R-:W-:Y:S01]  /*3ce0*/  IMAD.SHL.U32 R142, R2, 0x10, RZ ;  /* 0x00000010028e7824 */ /* 0x000fe200078e00ff */
[-C--:B------:R-:W-:Y:S01]  /*3cf0*/  LEA.HI.X.SX32 R187, R102, R37.reuse, 0x1, P5 ;  /* 0x0000002566bb7211 */ /* 0x080fe200028f0eff */
[C---:B------:R-:W-:Y:S01]  /*3d00*/  IMAD R182, R2.reuse, 0x7e, RZ ;  /* 0x0000007e02b67824 */ /* 0x040fe200078e02ff */
[-C--:B0-----:R-:W-:Y:S01]  /*3d10*/  IADD3 R4, P4, R39, R36.reuse, RZ ;  /* 0x0000002427047210 */ /* 0x081fe20007f9e0ff */
[----:B------:R-:W-:Y:S02]  /*3d20*/  IMAD R140, R2, 0x3f, RZ ;  /* 0x0000003f028c7824 */ /* 0x000fe400078e02ff */
[----:B------:R-:W-:Y:S01]  /*3d30*/  IMAD.MOV.U32 R25, RZ, RZ, -0x800000 ;  /* 0xff800000ff197424 */ /* 0x000fe200078e00ff */
[----:B------:R-:W-:Y:S01]  /*3d40*/  LEA.HI.X.SX32 R5, R127, R37, 0x1, P4 ;  /* 0x000000257f057211 */ /* 0x000fe200020f0eff */
[----:B------:R-:W-:Y:S01]  /*3d50*/  IMAD.MOV.U32 R13, RZ, RZ, 0x3f800000 ;  /* 0x3f800000ff0d7424 */ /* 0x000fe200078e00ff */
[----:B-1----:R-:W-:-:S03]  /*3d60*/  IADD3 R6, P4, R92, R36, RZ ;  /* 0x000000245c067210 */ /* 0x002fc60007f9e0ff */
[----:B------:R0:W-:Y:S01]  /*3d70*/  STL.64 [R1+0x68], R4 ;  /* 0x0000680401007387 */ /* 0x0001e20000100a00 */
[----:B------:R-:W-:Y:S02]  /*3d80*/  LEA.HI.X.SX32 R7, R129, R37, 0x1, P4 ;  /* 0x0000002581077211 */ /* 0x000fe400020f0eff */
[----:B------:R-:W-:-:S04]  /*3d90*/  IADD3 R210, P4, R210, R36, RZ ;  /* 0x00000024d2d27210 */ /* 0x000fc80007f9e0ff */
[-C--:B------:R-:W-:Y:S02]  /*3da0*/  LEA.HI.X.SX32 R211, R97, R37.reuse, 0x1, P4 ;  /* 0x0000002561d37211 */ /* 0x080fe400020f0eff */
[-C--:B------:R-:W-:Y:S02]  /*3db0*/  IADD3 R190, P4, R190, R36.reuse, RZ ;  /* 0x00000024bebe7210 */ /* 0x080fe40007f9e0ff */
[----:B0-----:R-:W-:Y:S02]  /*3dc0*/  IADD3 R4, P1, R93, R36, RZ ;  /* 0x000000245d047210 */ /* 0x001fe40007f3e0ff */
[-C--:B------:R-:W-:Y:S02]  /*3dd0*/  LEA.HI.X.SX32 R191, R138, R37.reuse, 0x1, P4 ;  /* 0x000000258abf7211 */ /* 0x080fe400020f0eff */
[----:B------:R-:W-:Y:S02]  /*3de0*/  LEA.HI.X.SX32 R5, R92, R37, 0x1, P1 ;  /* 0x000000255c057211 */ /* 0x000fe400008f0eff */
[----:B------:R-:W-:-:S03]  /*3df0*/  CS2R R92, SRZ ;  /* 0x00000000005c7805 */ /* 0x000fc6000001ff00 */
[----:B------:R0:W-:Y:S04]  /*3e00*/  STL.64 [R1+0x60], R4 ;  /* 0x0000600401007387 */ /* 0x0001e80000100a00 */
[----:B------:R1:W-:Y:S01]  /*3e10*/  STL.64 [R1+0xc8], R6 ;  /* 0x0000c80601007387 */ /* 0x0003e20000100a00 */
[----:B0-----:R-:W-:-:S04]  /*3e20*/  IADD3 R4, P1, R94, R36, RZ ;  /* 0x000000245e047210 */ /* 0x001fc80007f3e0ff */
[-C--:B------:R-:W-:Y:S02]  /*3e30*/  LEA.HI.X.SX32 R5, R131, R37.reuse, 0x1, P1 ;  /* 0x0000002583057211 */ /* 0x080fe400008f0eff */
[-C--:B------:R-:W-:Y:S02]  /*3e40*/  IADD3 R8, P1, R95, R36.reuse, RZ ;  /* 0x000000245f087210 */ /* 0x080fe40007f3e0ff */
[-C--:B-1----:R-:W-:Y:S01]  /*3e50*/  IADD3 R6, P3, R96, R36.reuse, RZ ;  /* 0x0000002460067210 */ /* 0x082fe20007f7e0ff */
[----:B------:R0:W-:Y:S01]  /*3e60*/  STL.64 [R1+0x58], R4 ;  /* 0x0000580401007387 */ /* 0x0001e20000100a00 */
[-C--:B------:R-:W-:Y:S02]  /*3e70*/  LEA.HI.X.SX32 R9, R133, R37.reuse, 0x1, P1 ;  /* 0x0000002585097211 */ /* 0x080fe400008f0eff */
[-C--:B------:R-:W-:Y:S02]  /*3e80*/  LEA.HI.X.SX32 R7, R95, R37.reuse, 0x1, P3 ;  /* 0x000000255f077211 */ /* 0x080fe400018f0eff */
[-C--:B------:R-:W-:Y:S01]  /*3e90*/  IADD3 R198, P1, R198, R36.reuse, RZ ;  /* 0x00000024c6c67210 */ /* 0x080fe20007f3e0ff */
[----:B------:R-:W-:Y:S01]  /*3ea0*/  STL.64 [R1+0xf8], R8 ;  /* 0x0000f80801007387 */ /* 0x000fe20000100a00 */
[----:B------:R-:W-:Y:S01]  /*3eb0*/  IADD3 R194, P3, R194, R36, RZ ;  /* 0x00000024c2c27210 */ /* 0x000fe20007f7e0ff */
[----:B------:R-:W-:Y:S01]  /*3ec0*/  CS2R R94, SRZ ;  /* 0x00000000005e7805 */ /* 0x000fe2000001ff00 */
[----:B------:R-:W-:-:S02]  /*3ed0*/  LEA.HI.X.SX32 R199, R136, R37, 0x1, P1 ;  /* 0x0000002588c77211 */ /* 0x000fc400008f0eff */
[-C--:B------:R-:W-:Y:S02]  /*3ee0*/  LEA.HI.X.SX32 R195, R101, R37.reuse, 0x1, P3 ;  /* 0x0000002565c37211 */ /* 0x080fe400018f0eff */
[-C--:B0-----:R-:W-:Y:S02]  /*3ef0*/  IADD3 R4, P2, R97, R36.reuse, RZ ;  /* 0x0000002461047210 */ /* 0x081fe40007f5e0ff */
[-C--:B------:R-:W-:Y:S02]  /*3f00*/  LEA R10, P3, R2, R36.reuse, 0x3 ;  /* 0x00000024020a7211 */ /* 0x080fe400078618ff */
[-C--:B------:R-:W-:Y:S02]  /*3f10*/  LEA.HI.X.SX32 R5, R96, R37.reuse, 0x1, P2 ;  /* 0x0000002560057211 */ /* 0x080fe400010f0eff */
[----:B------:R-:W-:Y:S01]  /*3f20*/  LEA.HI.X.SX32 R11, R144, R37, 0x1, P3 ;  /* 0x00000025900b7211 */ /* 0x000fe200018f0eff */
[----:B------:R-:W-:Y:S02]  /*3f30*/  CS2R R96, SRZ ;  /* 0x0000000000607805 */ /* 0x000fe4000001ff00 */
[----:B------:R0:W-:Y:S04]  /*3f40*/  STL.64 [R1+0x50], R4 ;  /* 0x0000500401007387 */ /* 0x0001e80000100a00 */
[----:B------:R1:W-:Y:S01]  /*3f50*/  STL.64 [R1+0xc0], R6 ;  /* 0x0000c00601007387 */ /* 0x0003e20000100a00 */
[----:B0-----:R-:W-:-:S04]  /*3f60*/  IADD3 R4, P2, R98, R36, RZ ;  /* 0x0000002462047210 */ /* 0x001fc80007f5e0ff */
[-C--:B------:R-:W-:Y:S02]  /*3f70*/  LEA.HI.X.SX32 R5, R135, R37.reuse, 0x1, P2 ;  /* 0x0000002587057211 */ /* 0x080fe400010f0eff */
[-C--:B------:R-:W-:Y:S02]  /*3f80*/  IADD3 R8, P2, R99, R36.reuse, RZ ;  /* 0x0000002463087210 */ /* 0x080fe40007f5e0ff */
[-C--:B-1----:R-:W-:Y:S01]  /*3f90*/  IADD3 R6, P0, R101, R36.reuse, RZ ;  /* 0x0000002465067210 */ /* 0x082fe20007f1e0ff */
[----:B------:R0:W-:Y:S01]  /*3fa0*/  STL.64 [R1+0x48], R4 ;  /* 0x0000480401007387 */ /* 0x0001e20000100a00 */
[-C--:B------:R-:W-:Y:S01]  /*3fb0*/  LEA.HI.X.SX32 R9, R137, R37.reuse, 0x1, P2 ;  /* 0x0000002589097211 */ /* 0x080fe200010f0eff */
[----:B------:R-:W-:Y:S01]  /*3fc0*/  CS2R R100, SRZ ;  /* 0x0000000000647805 */ /* 0x000fe2000001ff00 */
[-C--:B------:R-:W-:Y:S02]  /*3fd0*/  LEA.HI.X.SX32 R7, R99, R37.reuse, 0x1, P0 ;  /* 0x0000002563077211 */ /* 0x080fe400000f0eff */
[CC--:B------:R-:W-:Y:S01]  /*3fe0*/  IADD3 R34, P2, R103.reuse, R36.reuse, RZ ;  /* 0x0000002467227210 */ /* 0x0c0fe20007f5e0ff */
[----:B------:R1:W-:Y:S01]  /*3ff0*/  STL.64 [R1+0xb8], R8 ;  /* 0x0000b80801007387 */ /* 0x0003e20000100a00 */
[C---:B------:R-:W-:Y:S01]  /*4000*/  LEA R32, P0, R2.reuse, R36, 0x2 ;  /* 0x0000002402207211 */ /* 0x040fe200078010ff */
[----:B------:R-:W-:Y:S01]  /*4010*/  CS2R R98, SRZ ;  /* 0x0000000000627805 */ /* 0x000fe2000001ff00 */
[-C--:B------:R-:W-:Y:S01]  /*4020*/  LEA.HI.X.SX32 R35, R2, R37.reuse, 0x1, P2 ;  /* 0x0000002502237211 */ /* 0x080fe200010f0eff */
[----:B------:R2:W-:Y:S01]  /*4030*/  STL.64 [R1+0x40], R6 ;  /* 0x0000400601007387 */ /* 0x0005e20000100a00 */
[----:B------:R-:W-:-:S02]  /*4040*/  LEA.HI.X.SX32 R33, R103, R37, 0x1, P0 ;  /* 0x0000002567217211 */ /* 0x000fc400000f0eff */
[-C--:B0-----:R-:W-:Y:S02]  /*4050*/  IADD3 R4, P1, R102, R36.reuse, RZ ;  /* 0x0000002466047210 */ /* 0x081fe40007f3e0ff */
[-C--:B------:R-:W-:Y:S01]  /*4060*/  IADD3 R182, P2, R182, R36.reuse, RZ ;  /* 0x00000024b6b67210 */ /* 0x080fe20007f5e0ff */
[----:B------:R-:W-:Y:S01]  /*4070*/  CS2R R102, SRZ ;  /* 0x0000000000667805 */ /* 0x000fe2000001ff00 */
[-C--:B------:R-:W-:Y:S02]  /*4080*/  LEA.HI.X.SX32 R5, R139, R37.reuse, 0x1, P1 ;  /* 0x000000258b057211 */ /* 0x080fe400008f0eff */
[-C--:B-1----:R-:W-:Y:S02]  /*4090*/  LEA R8, P4, R2, R36.reuse, 0x4 ;  /* 0x0000002402087211 */ /* 0x082fe400078820ff */
[----:B------:R-:W-:Y:S01]  /*40a0*/  LEA.HI.X.SX32 R183, R140, R37, 0x1, P2 ;  /* 0x000000258cb77211 */ /* 0x000fe200010f0eff */
[----:B------:R0:W-:Y:S01]  /*40b0*/  STL.64 [R1+0x38], R4 ;  /* 0x0000380401007387 */ /* 0x0001e20000100a00 */
[----:B--2---:R-:W-:-:S02]  /*40c0*/  LEA R6, P1, R2, R36, 0x5 ;  /* 0x0000002402067211 */ /* 0x004fc400078228ff */
[-C--:B------:R-:W-:Y:S01]  /*40d0*/  LEA.HI.X.SX32 R9, R143, R37.reuse, 0x1, P4 ;  /* 0x000000258f097211 */ /* 0x080fe200020f0eff */
[----:B------:R-:W-:Y:S01]  /*40e0*/  STL.64 [R1+0x128], R34 ;  /* 0x0001282201007387 */ /* 0x000fe20000100a00 */
[----:B------:R-:W-:-:S03]  /*40f0*/  LEA.HI.X.SX32 R7, R142, R37, 0x1, P1 ;  /* 0x000000258e077211 */ /* 0x000fc600008f0eff */
[----:B------:R-:W-:Y:S01]  /*4100*/  STL.64 [R1+0x120], R32 ;  /* 0x0001202001007387 */ /* 0x000fe20000100a00 */
[----:B0-----:R-:W-:-:S03]  /*4110*/  LEA R4, P5, R2, R36, 0x6 ;  /* 0x0000002402047211 */ /* 0x001fc600078a30ff */
[----:B------:R-:W-:Y:S01]  /*4120*/  STL.64 [R1+0x110], R10 ;  /* 0x0001100a01007387 */ /* 0x000fe20000100a00 */
[----:B------:R-:W-:Y:S02]  /*4130*/  LOP3.LUT R2, R19, 0x10, RZ, 0x3c, !PT ;  /* 0x0000001013027812 */ /* 0x000fe400078e3cff */
[----:B------:R-:W-:Y:S01]  /*4140*/  LEA.HI.X.SX32 R5, R141, R37, 0x1, P5 ;  /* 0x000000258d057211 */ /* 0x000fe200028f0eff */
[----:B------:R-:W-:Y:S01]  /*4150*/  STL.64 [R1+0xf0], R8 ;  /* 0x0000f00801007387 */ /* 0x000fe20000100a00 */
[C---:B------:R-:W-:Y:S02]  /*4160*/  LOP3.LUT R2, R19.reuse, 0x40, RZ, 0x3c, !PT ;  /* 0x0000004013027812 */ /* 0x040fe400078e3cff */
[----:B------:R-:W-:Y:S01]  /*4170*/  LOP3.LUT R2, R19, 0x70, RZ, 0x3c, !PT ;  /* 0x0000007013027812 */ /* 0x000fe200078e3cff */
[----:B------:R-:W-:Y:S01]  /*4180*/  STL.64 [R1+0xb0], R6 ;  /* 0x0000b00601007387 */ /* 0x000fe20000100a00 */
[----:B------:R-:W-:Y:S02]  /*4190*/  LOP3.LUT R2, R22, 0x20, RZ, 0x3c, !PT ;  /* 0x0000002016027812 */ /* 0x000fe400078e3cff */
[----:B------:R-:W-:Y:S01]  /*41a0*/  LOP3.LUT R2, R17, 0x40, RZ, 0x3c, !PT ;  /* 0x0000004011027812 */ /* 0x000fe200078e3cff */
[----:B------:R0:W-:Y:S01]  /*41b0*/  STL.64 [R1+0x30], R4 ;  /* 0x0000300401007387 */ /* 0x0001e20000100a00 */
[----:B------:R-:W-:-:S02]  /*41c0*/  LOP3.LUT R2, R18, 0x60, RZ, 0x3c, !PT ;  /* 0x0000006012027812 */ /* 0x000fc400078e3cff */
[C---:B0-----:R-:W-:Y:S02]  /*41d0*/  LOP3.LUT R4, R19.reuse, 0x20, RZ, 0x3c, !PT ;  /* 0x0000002013047812 */ /* 0x041fe400078e3cff */
[----:B------:R-:W-:Y:S02]  /*41e0*/  LOP3.LUT R4, R19, 0x50, RZ, 0x3c, !PT ;  /* 0x0000005013047812 */ /* 0x000fe400078e3cff */
[----:B------:R-:W-:Y:S02]  /*41f0*/  LOP3.LUT R4, R15, 0x40, RZ, 0x3c, !PT ;  /* 0x000000400f047812 */ /* 0x000fe400078e3cff */
[----:B------:R-:W-:Y:S02]  /*4200*/  LOP3.LUT R4, R22, 0x40, RZ, 0x3c, !PT ;  /* 0x0000004016047812 */ /* 0x000fe400078e3cff */
[----:B------:R-:W-:-:S06]  /*4210*/  LOP3.LUT R4, R18, 0x20, RZ, 0x3c, !PT ;  /* 0x0000002012047812 */ /* 0x000fcc00078e3cff */
.L_x_19:
[----:B------:R-:W2:Y:S04]  /*4220*/  LDL.64 R4, [R1+0x128] ;  /* 0x0001280001047983 */ /* 0x000ea80000100a00 */
[----:B------:R-:W3:Y:S04]  /*4230*/  LDL.64 R112, [R1+0x120] ;  /* 0x0001200001707983 */ /* 0x000ee80000100a00 */
[----:B------:R-:W4:Y:S04]  /*4240*/  LDL.64 R8, [R1+0x100] ;  /* 0x0001000001087983 */ /* 0x000f280000100a00 */
[----:B------:R-:W5:Y:S04]  /*4250*/  LDL.64 R6, [R1+0x110] ;  /* 0x0001100001067983 */ /* 0x000f680000100a00 */
[----:B------:R-:W3:Y:S04]  /*4260*/  LDL.64 R104, [R1+0xf8] ;  /* 0x0000f80001687983 */ /* 0x000ee80000100a00 */
        /* <DEDUP_REMOVED lines=13> */
[----:B------:R-:W3:Y:S01]  /*4340*/  LDL.64 R122, [R1+0x98] ;  /* 0x00009800017a7983 */ /* 0x000ee20000100a00 */
[----:B------:R-:W-:-:S03]  /*4350*/  IMAD.WIDE R2, R21, 0x2, R36 ;  /* 0x0000000215027825 */ /* 0x000fc600078e0224 */
[----:B------:R-:W3:Y:S04]  /*4360*/  LDL.64 R144, [R1+0x68] ;  /* 0x0000680001907983 */ /* 0x000ee80000100a00 */
[----:B------:R0:W3:Y:S04]  /*4370*/  LDG.E.U16 R2, [R2.64] ;  /* 0x0000000602027981 */ /* 0x0000e8000c1e1500 */
[----:B------:R-:W3:Y:S04]  /*4380*/  LDL.64 R142, [R1+0x58] ;  /* 0x00005800018e7983 */ /* 0x000ee80000100a00 */
[----:B------:R-:W3:Y:S04]  /*4390*/  LDL.64 R146, [R1+0x78] ;  /* 0x0000780001927983 */ /* 0x000ee80000100a00 */
[----:B------:R-:W3:Y:S04]  /*43a0*/  LDL.64 R140, [R1+0x50] ;  /* 0x00005000018c7983 */ /* 0x000ee80000100a00 */
[----:B------:R-:W3:Y:S04]  /*43b0*/  LDL.64 R130, [R1+0x28] ;  /* 0x0000280001827983 */ /* 0x000ee80000100a00 */
[----:B------:R-:W3:Y:S04]  /*43c0*/  LDL.64 R138, [R1+0x40] ;  /* 0x00004000018a7983 */ /* 0x000ee80000100a00 */
[----:B------:R-:W3:Y:S04]  /*43d0*/  LDL.64 R128, [R1+0x38] ;  /* 0x0000380001807983 */ /* 0x000ee80000100a00 */
[----:B------:R-:W3:Y:S04]  /*43e0*/  LDL.64 R132, [R1] ;  /* 0x0000000001847983 */ /* 0x000ee80000100a00 */
[----:B------:R-:W3:Y:S04]  /*43f0*/  LDL.64 R136, [R1+0x30] ;  /* 0x0000300001887983 */ /* 0x000ee80000100a00 */
[----:B------:R-:W3:Y:S01]  /*4400*/  LDL.64 R134, [R1+0x8] ;  /* 0x0000080001867983 */ /* 0x000ee20000100a00 */
[----:B--2---:R-:W-:-:S05]  /*4410*/  IMAD.WIDE R4, R21, 0x2, R4 ;  /* 0x0000000215047825 */ /* 0x004fca00078e0204 */
[----:B0-----:R3:W2:Y:S01]  /*4420*/  LDG.E.U16 R3, [R4.64] ;  /* 0x0000000604037981 */ /* 0x0016a2000c1e1500 */
[----:B----4-:R-:W-:-:S04]  /*4430*/  IMAD.WIDE R8, R21, 0x2, R8 ;  /* 0x0000000215087825 */ /* 0x010fc800078e0208 */
[C---:B-----5:R-:W-:Y:S02]  /*4440*/  IMAD.WIDE R6, R21.reuse, 0x2, R6 ;  /* 0x0000000215067825 */ /* 0x060fe400078e0206 */
[----:B------:R0:W4:Y:S02]  /*4450*/  LDG.E.U16 R8, [R8.64] ;  /* 0x0000000608087981 */ /* 0x000124000c1e1500 */
[C---:B---3--:R-:W-:Y:S02]  /*4460*/  IMAD.WIDE R4, R21.reuse, 0x2, R112 ;  /* 0x0000000215047825 */ /* 0x048fe400078e0270 */
[----:B------:R-:W3:Y:S02]  /*4470*/  LDL.64 R112, [R1+0xa0] ;  /* 0x0000a00001707983 */ /* 0x000ee40000100a00 */
[C---:B------:R-:W-:Y:S02]  /*4480*/  IMAD.WIDE R104, R21.reuse, 0x2, R104 ;  /* 0x0000000215687825 */ /* 0x040fe400078e0268 */
[----:B------:R1:W5:Y:S02]  /*4490*/  LDG.E.U16 R6, [R6.64] ;  /* 0x0000000606067981 */ /* 0x000364000c1e1500 */
[----:B------:R-:W-:-:S02]  /*44a0*/  IMAD.WIDE R10, R21, 0x2, R10 ;  /* 0x00000002150a7825 */ /* 0x000fc400078e020a */
[----:B0-----:R0:W2:Y:S02]  /*44b0*/  LDG.E.U16 R9, [R104.64] ;  /* 0x0000000668097981 */ /* 0x0010a4000c1e1500 */
[C---:B------:R-:W-:Y:S02]  /*44c0*/  IMAD.WIDE R34, R21.reuse, 0x2, R34 ;  /* 0x0000000215227825 */ /* 0x040fe400078e0222 */
[----:B------:R0:W2:Y:S04]  /*44d0*/  LDG.E.U16 R4, [R4.64] ;  /* 0x0000000604047981 */ /* 0x0000a8000c1e1500 */
[----:B-1----:R1:W2:Y:S01]  /*44e0*/  LDG.E.U16 R7, [R10.64] ;  /* 0x000000060a077981 */ /* 0x0022a2000c1e1500 */
[----:B0-----:R-:W-:-:S03]  /*44f0*/  IMAD.WIDE R104, R21, 0x2, R114 ;  /* 0x0000000215687825 */ /* 0x001fc600078e0272 */
[----:B------:R0:W2:Y:S01]  /*4500*/  LDG.E.U16 R12, [R34.64] ;  /* 0x00000006220c7981 */ /* 0x0000a2000c1e1500 */
[----:B------:R-:W-:-:S03]  /*4510*/  IMAD.WIDE R38, R21, 0x2, R38 ;  /* 0x0000000215267825 */ /* 0x000fc600078e0226 */
[----:B------:R-:W2:Y:S01]  /*4520*/  LDL.64 R114, [R1+0x60] ;  /* 0x0000600001727983 */ /* 0x000ea20000100a00 */
[----:B-1----:R-:W-:-:S03]  /*4530*/  IMAD.WIDE R10, R21, 0x2, R110 ;  /* 0x00000002150a7825 */ /* 0x002fc600078e026e */
[----:B------:R-:W4:Y:S01]  /*4540*/  LDL.64 R110, [R1+0x90] ;  /* 0x00009000016e7983 */ /* 0x000f220000100a00 */
[----:B0-----:R-:W-:-:S03]  /*4550*/  IMAD.WIDE R34, R21, 0x2, R118 ;  /* 0x0000000215227825 */ /* 0x001fc600078e0276 */
[----:B------:R-:W5:Y:S01]  /*4560*/  LDL.64 R118, [R1+0x80] ;  /* 0x0000800001767983 */ /* 0x000f620000100a00 */
[----:B------:R-:W-:-:S03]  /*4570*/  IMAD.WIDE R32, R21, 0x2, R32 ;  /* 0x0000000215207825 */ /* 0x000fc600078e0220 */
[----:B------:R0:W5:Y:S04]  /*4580*/  LDG.E.U16 R10, [R10.64] ;  /* 0x000000060a0a7981 */ /* 0x000168000c1e1500 */
[----:B------:R1:W5:Y:S01]  /*4590*/  LDG.E.U16 R5, [R32.64] ;  /* 0x0000000620057981 */ /* 0x000362000c1e1500 */
[----:B------:R-:W-:-:S03]  /*45a0*/  IMAD.WIDE R108, R21, 0x2, R108 ;  /* 0x00000002156c7825 */ /* 0x000fc600078e026c */
[----:B------:R1:W5:Y:S04]  /*45b0*/  LDG.E.U16 R34, [R34.64] ;  /* 0x0000000622227981 */ /* 0x000368000c1e1500 */
[----:B0-----:R0:W5:Y:S01]  /*45c0*/  LDG.E.U16 R11, [R38.64] ;  /* 0x00000006260b7981 */ /* 0x001162000c1e1500 */
[----:B-1----:R-:W-:-:S03]  /*45d0*/  IMAD.WIDE R32, R21, 0x2, R126 ;  /* 0x0000000215207825 */ /* 0x002fc600078e027e */
[----:B------:R-:W5:Y:S01]  /*45e0*/  LDL.64 R126, [R1+0x48] ;  /* 0x00004800017e7983 */ /* 0x000f620000100a00 */
[----:B------:R-:W-:-:S03]  /*45f0*/  IMAD.WIDE R106, R21, 0x2, R106 ;  /* 0x00000002156a7825 */ /* 0x000fc600078e026a */
[----:B------:R1:W5:Y:S01]  /*4600*/  LDG.E.U16 R32, [R32.64] ;  /* 0x0000000620207981 */ /* 0x000362000c1e1500 */
[----:B0-----:R-:W-:-:S03]  /*4610*/  IMAD.WIDE R38, R21, 0x2, R116 ;  /* 0x0000000215267825 */ /* 0x001fc600078e0274 */
[----:B------:R-:W5:Y:S04]  /*4620*/  LDL.64 R116, [R1+0x70] ;  /* 0x0000700001747983 */ /* 0x000f680000100a00 */
[----:B------:R0:W5:Y:S04]  /*4630*/  LDG.E.U16 R38, [R38.64] ;  /* 0x0000000626267981 */ /* 0x000168000c1e1500 */
[----:B-1----:R1:W5:Y:S04]  /*4640*/  LDG.E.U16 R33, [R108.64] ;  /* 0x000000066c217981 */ /* 0x002368000c1e1500 */
[----:B------:R1:W5:Y:S04]  /*4650*/  LDG.E.U16 R35, [R106.64] ;  /* 0x000000066a237981 */ /* 0x000368000c1e1500 */
[----:B0-----:R0:W5:Y:S01]  /*4660*/  LDG.E.U16 R39, [R104.64] ;  /* 0x0000000668277981 */ /* 0x001162000c1e1500 */
[----:B-1----:R-:W-:-:S03]  /*4670*/  IMAD.WIDE R108, R21, 0x2, R120 ;  /* 0x00000002156c7825 */ /* 0x002fc600078e0278 */
[----:B------:R-:W5:Y:S01]  /*4680*/  LDL.64 R120, [R1+0x20] ;  /* 0x0000200001787983 */ /* 0x000f620000100a00 */
[----:B------:R-:W-:-:S03]  /*4690*/  IMAD.WIDE R106, R21, 0x2, R122 ;  /* 0x00000002156a7825 */ /* 0x000fc600078e027a */
[----:B------:R-:W5:Y:S01]  /*46a0*/  LDL.64 R122, [R1+0x18] ;  /* 0x00001800017a7983 */ /* 0x000f620000100a00 */
[----:B0-----:R-:W-:-:S03]  /*46b0*/  IMAD.WIDE R104, R21, 0x2, R124 ;  /* 0x0000000215687825 */ /* 0x001fc600078e027c */
[----:B------:R-:W5:Y:S04]  /*46c0*/  LDL.64 R124, [R1+0x10] ;  /* 0x00001000017c7983 */ /* 0x000f680000100a00 */
[----:B------:R0:W5:Y:S04]  /*46d0*/  LDG.E.U16 R104, [R104.64] ;  /* 0x0000000668687981 */ /* 0x000168000c1e1500 */
[----:B------:R1:W5:Y:S04]  /*46e0*/  LDG.E.U16 R106, [R106.64] ;  /* 0x000000066a6a7981 */ /* 0x000368000c1e1500 */
[----:B------:R0:W5:Y:S01]  /*46f0*/  LDG.E.U16 R108, [R108.64] ;  /* 0x000000066c6c7981 */ /* 0x000162000c1e1500 */
[----:B------:R-:W-:-:S06]  /*4700*/  IMAD.WIDE R128, R21, 0x2, R128 ;  /* 0x0000000215807825 */ /* 0x000fcc00078e0280 */
[----:B------:R0:W5:Y:S01]  /*4710*/  LDG.E.U16 R128, [R128.64] ;  /* 0x0000000680807981 */ /* 0x000162000c1e1500 */
[----:B---3--:R-:W-:-:S05]  /*4720*/  IMAD.WIDE R112, R21, 0x2, R112 ;  /* 0x0000000215707825 */ /* 0x008fca00078e0270 */
[----:B0-----:R0:W3:Y:S02]  /*4730*/  LDG.E.U16 R105, [R112.64] ;  /* 0x0000000670697981 */ /* 0x0010e4000c1e1500 */
[----:B0-----:R-:W-:-:S06]  /*4740*/  IMAD.WIDE R112, R21, 0x2, R144 ;  /* 0x0000000215707825 */ /* 0x001fcc00078e0290 */
[----:B------:R0:W3:Y:S01]  /*4750*/  LDG.E.U16 R112, [R112.64] ;  /* 0x0000000670707981 */ /* 0x0000e2000c1e1500 */
[----:B--2---:R-:W-:-:S04]  /*4760*/  IMAD.WIDE R114, R21, 0x2, R114 ;  /* 0x0000000215727825 */ /* 0x004fc800078e0272 */
[C---:B----4-:R-:W-:Y:S01]  /*4770*/  IMAD.WIDE R110, R21.reuse, 0x2, R110 ;  /* 0x00000002156e7825 */ /* 0x050fe200078e026e */
[----:B0-----:R0:W2:Y:S03]  /*4780*/  LDG.E.U16 R113, [R114.64] ;  /* 0x0000000672717981 */ /* 0x0010a6000c1e1500 */
[C---:B-----5:R-:W-:Y:S01]  /*4790*/  IMAD.WIDE R118, R21.reuse, 0x2, R118 ;  /* 0x0000000215767825 */ /* 0x060fe200078e0276 */
[----:B-1----:R1:W4:Y:S04]  /*47a0*/  LDG.E.U16 R107, [R110.64] ;  /* 0x000000066e6b7981 */ /* 0x002328000c1e1500 */
[----:B------:R5:W2:Y:S01]  /*47b0*/  LDG.E.U16 R109, [R118.64] ;  /* 0x00000006766d7981 */ /* 0x000aa2000c1e1500 */
[----:B0-----:R-:W-:-:S04]  /*47c0*/  IMAD.WIDE R114, R21, 0x2, R142 ;  /* 0x0000000215727825 */ /* 0x001fc800078e028e */
[C---:B-1----:R-:W-:Y:S02]  /*47d0*/  IMAD.WIDE R110, R21.reuse, 0x2, R146 ;  /* 0x00000002156e7825 */ /* 0x042fe400078e0292 */
[----:B------:R0:W2:Y:S02]  /*47e0*/  LDG.E.U16 R114, [R114.64] ;  /* 0x0000000672727981 */ /* 0x0000a4000c1e1500 */
[C---:B-----5:R-:W-:Y:S02]  /*47f0*/  IMAD.WIDE R118, R21.reuse, 0x2, R140 ;  /* 0x0000000215767825 */ /* 0x060fe400078e028c */
[----:B------:R1:W5:Y:S02]  /*4800*/  LDG.E.U16 R110, [R110.64] ;  /* 0x000000066e6e7981 */ /* 0x000364000c1e1500 */
[C---:B------:R-:W-:Y:S02]  /*4810*/  IMAD.WIDE R126, R21.reuse, 0x2, R126 ;  /* 0x00000002157e7825 */ /* 0x040fe400078e027e */
[----:B0-----:R0:W2:Y:S02]  /*4820*/  LDG.E.U16 R115, [R118.64] ;  /* 0x0000000676737981 */ /* 0x0010a4000c1e1500 */
[----:B------:R-:W-:-:S02]  /*4830*/  IMAD.WIDE R116, R21, 0x2, R116 ;  /* 0x0000000215747825 */ /* 0x000fc400078e0274 */
[----:B------:R0:W2:Y:S04]  /*4840*/  LDG.E.U16 R126, [R126.64] ;  /* 0x000000067e7e7981 */ /* 0x0000a8000c1e1500 */
[----:B-1----:R1:W2:Y:S01]  /*4850*/  LDG.E.U16 R111, [R116.64] ;  /* 0x00000006746f7981 */ /* 0x0022a2000c1e1500 */
[----:B0-----:R-:W-:-:S05]  /*4860*/  IMAD.WIDE R118, R21, 0x2, R130 ;  /* 0x0000000215767825 */ /* 0x001fca00078e0282 */
[----:B------:R0:W3:Y:S01]  /*4870*/  LDG.E.U16 R130, [R118.64] ;  /* 0x0000000676827981 */ /* 0x0000e2000c1e1500 */
[----:B-1----:R-:W-:-:S05]  /*4880*/  IMAD.WIDE R116, R21, 0x2, R138 ;  /* 0x0000000215747825 */ /* 0x002fca00078e028a */
[----:B------:R1:W3:Y:S01]  /*4890*/  LDG.E.U16 R127, [R116.64] ;  /* 0x00000006747f7981 */ /* 0x0002e2000c1e1500 */
[----:B------:R-:W-:-:S04]  /*48a0*/  IMAD.WIDE R120, R21, 0x2, R120 ;  /* 0x0000000215787825 */ /* 0x000fc800078e0278 */
[C---:B0-----:R-:W-:Y:S01]  /*48b0*/  IMAD.WIDE R118, R21.reuse, 0x2, R132 ;  /* 0x0000000215767825 */ /* 0x041fe200078e0284 */
[----:B------:R0:W3:Y:S03]  /*48c0*/  LDG.E.U16 R131, [R120.64] ;  /* 0x0000000678837981 */ /* 0x0000e6000c1e1500 */
[----:B------:R-:W-:-:S04]  /*48d0*/  IMAD.WIDE R124, R21, 0x2, R124 ;  /* 0x00000002157c7825 */ /* 0x000fc800078e027c */
[C---:B-1----:R-:W-:Y:S02]  /*48e0*/  IMAD.WIDE R116, R21.reuse, 0x2, R136 ;  /* 0x0000000215747825 */ /* 0x042fe400078e0288 */
[----:B------:R1:W3:Y:S02]  /*48f0*/  LDG.E.U16 R124, [R124.64] ;  /* 0x000000067c7c7981 */ /* 0x0002e4000c1e1500 */
[C---:B------:R-:W-:Y:S02]  /*4900*/  IMAD.WIDE R122, R21.reuse, 0x2, R122 ;  /* 0x00000002157a7825 */ /* 0x040fe400078e027a */
[----:B------:R1:W3:Y:S02]  /*4910*/  LDG.E.U16 R129, [R116.64] ;  /* 0x0000000674817981 */ /* 0x0002e4000c1e1500 */
[C---:B0-----:R-:W-:Y:S02]  /*4920*/  IMAD.WIDE R120, R21.reuse, 0x2, R250 ;  /* 0x0000000215787825 */ /* 0x041fe400078e02fa */
[----:B------:R0:W4:Y:S04]  /*4930*/  LDG.E.U16 R122, [R122.64] ;  /* 0x000000067a7a7981 */ /* 0x000128000c1e1500 */
[----:B-1----:R1:W4:Y:S01]  /*4940*/  LDG.E.U16 R125, [R118.64] ;  /* 0x00000006767d7981 */ /* 0x002322000c1e1500 */
[----:B------:R-:W-:-:S03]  /*4950*/  IMAD.WIDE R116, R21, 0x2, R134 ;  /* 0x0000000215747825 */ /* 0x000fc600078e0286 */
[----:B------:R1:W4:Y:S04]  /*4960*/  LDG.E.U16 R132, [R120.64] ;  /* 0x0000000678847981 */ /* 0x000328000c1e1500 */
[----:B0-----:R0:W4:Y:S01]  /*4970*/  LDG.E.U16 R123, [R116.64] ;  /* 0x00000006747b7981 */ /* 0x001122000c1e1500 */
[----:B-1----:R-:W-:-:S04]  /*4980*/  IMAD.WIDE R118, R21, 0x2, R246 ;  /* 0x0000000215767825 */ /* 0x002fc800078e02f6 */
[C---:B------:R-:W-:Y:S01]  /*4990*/  IMAD.WIDE R120, R21.reuse, 0x2, R244 ;  /* 0x0000000215787825 */ /* 0x040fe200078e02f4 */
[----:B------:R1:W4:Y:S03]  /*49a0*/  LDG.E.U16 R134, [R118.64] ;  /* 0x0000000676867981 */ /* 0x000326000c1e1500 */
[C---:B0-----:R-:W-:Y:S01]  /*49b0*/  IMAD.WIDE R116, R21.reuse, 0x2, R248 ;  /* 0x0000000215747825 */ /* 0x041fe200078e02f8 */
[----:B------:R0:W4:Y:S04]  /*49c0*/  LDG.E.U16 R135, [R120.64] ;  /* 0x0000000678877981 */ /* 0x000128000c1e1500 */
[----:B------:R0:W4:Y:S01]  /*49d0*/  LDG.E.U16 R133, [R116.64] ;  /* 0x0000000674857981 */ /* 0x000122000c1e1500 */
[----:B-1----:R-:W-:-:S04]  /*49e0*/  IMAD.WIDE R118, R21, 0x2, R240 ;  /* 0x0000000215767825 */ /* 0x002fc800078e02f0 */
[C---:B0-----:R-:W-:Y:S01]  /*49f0*/  IMAD.WIDE R120, R21.reuse, 0x2, R232 ;  /* 0x0000000215787825 */ /* 0x041fe200078e02e8 */
[----:B------:R0:W5:Y:S03]  /*4a00*/  LDG.E.U16 R137, [R118.64] ;  /* 0x0000000676897981 */ /* 0x000166000c1e1500 */
[C---:B------:R-:W-:Y:S01]  /*4a10*/  IMAD.WIDE R116, R21.reuse, 0x2, R242 ;  /* 0x0000000215747825 */ /* 0x040fe200078e02f2 */
[----:B------:R1:W5:Y:S04]  /*4a20*/  LDG.E.U16 R138, [R120.64] ;  /* 0x00000006788a7981 */ /* 0x000368000c1e1500 */
[----:B------:R1:W5:Y:S01]  /*4a30*/  LDG.E.U16 R136, [R116.64] ;  /* 0x0000000674887981 */ /* 0x000362000c1e1500 */
[----:B0-----:R-:W-:-:S05]  /*4a40*/  IMAD.WIDE R118, R21, 0x2, R210 ;  /* 0x0000000215767825 */ /* 0x001fca00078e02d2 */
[----:B------:R0:W5:Y:S01]  /*4a50*/  LDG.E.U16 R140, [R118.64] ;  /* 0x00000006768c7981 */ /* 0x000162000c1e1500 */
[----:B-1----:R-:W-:-:S04]  /*4a60*/  IMAD.WIDE R120, R21, 0x2, R206 ;  /* 0x0000000215787825 */ /* 0x002fc800078e02ce */
[C---:B------:R-:W-:Y:S01]  /*4a70*/  IMAD.WIDE R116, R21.reuse, 0x2, R228 ;  /* 0x0000000215747825 */ /* 0x040fe200078e02e4 */
[----:B------:R1:W5:Y:S04]  /*4a80*/  LDG.E.U16 R141, [R120.64] ;  /* 0x00000006788d7981 */ /* 0x000368000c1e1500 */
[----:B------:R1:W5:Y:S01]  /*4a90*/  LDG.E.U16 R139, [R116.64] ;  /* 0x00000006748b7981 */ /* 0x000362000c1e1500 */
[----:B0-----:R-:W-:-:S04]  /*4aa0*/  IMAD.WIDE R118, R21, 0x2, R226 ;  /* 0x0000000215767825 */ /* 0x001fc800078e02e2 */
[C---:B-1----:R-:W-:Y:S01]  /*4ab0*/  IMAD.WIDE R120, R21.reuse, 0x2, R202 ;  /* 0x0000000215787825 */ /* 0x042fe200078e02ca */
[----:B------:R0:W5:Y:S03]  /*4ac0*/  LDG.E.U16 R143, [R118.64] ;  /* 0x00000006768f7981 */ /* 0x000166000c1e1500 */
        /* <DEDUP_REMOVED lines=22> */
[C---:B-1----:R-:W-:Y:S02]  /*4c30*/  IMAD.WIDE R120, R21.reuse, 0x2, R182 ;  /* 0x0000000215787825 */ /* 0x042fe400078e02b6 */
[----:B------:R-:W5:Y:S02]  /*4c40*/  LDG.E.U16 R118, [R118.64] ;  /* 0x0000000676767981 */ /* 0x000f64000c1e1500 */
[----:B------:R-:W-:Y:S02]  /*4c50*/  IMAD.WIDE R116, R21, 0x2, R234 ;  /* 0x0000000215747825 */ /* 0x000fe400078e02ea */
[----:B------:R-:W5:Y:S04]  /*4c60*/  LDG.E.U16 R120, [R120.64] ;  /* 0x0000000678787981 */ /* 0x000f68000c1e1500 */
[----:B------:R-:W5:Y:S04]  /*4c70*/  LDG.E.U16 R116, [R116.64] ;  /* 0x0000000674747981 */ /* 0x000f68000c1e1500 */
[----:B------:R-:W-:Y:S01]  /*4c80*/  BAR.SYNC.DEFER_BLOCKING 0x0 ;  /* 0x0000000000007b1d */ /* 0x000fe20000010000 */
[----:B------:R-:W-:-:S02]  /*4c90*/  LOP3.LUT R154, R19, 0x10, RZ, 0x3c, !PT ;  /* 0x00000010139a7812 */ /* 0x000fc400078e3cff */
[----:B------:R-:W-:-:S03]  /*4ca0*/  LOP3.LUT R155, R19, 0x20, RZ, 0x3c, !PT ;  /* 0x00000020139b7812 */ /* 0x000fc600078e3cff */
[----:B------:R0:W-:Y:S04]  /*4cb0*/  STS.U16 [R19+0x4000], R2 ;  /* 0x0040000213007388 */ /* 0x0001e80000000400 */
[----:B------:R-:W-:Y:S04]  /*4cc0*/  STS.U16 [R19+0x4800], R10 ;  /* 0x0048000a13007388 */ /* 0x000fe80000000400 */
[----:B------:R-:W-:Y:S01]  /*4cd0*/  STS.U16 [R19+0x5000], R39 ;  /* 0x0050002713007388 */ /* 0x000fe20000000400 */
[----:B0-----:R-:W-:-:S03]  /*4ce0*/  LOP3.LUT R2, R19, 0x70, RZ, 0x3c, !PT ;  /* 0x0000007013027812 */ /* 0x001fc600078e3cff */
[----:B--2---:R-:W-:Y:S04]  /*4cf0*/  STS.U16 [R19+0x5800], R111 ;  /* 0x0058006f13007388 */ /* 0x004fe80000000400 */
[----:B---3--:R-:W-:Y:S04]  /*4d00*/  STS.U16 [R19+0x6000], R129 ;  /* 0x0060008113007388 */ /* 0x008fe80000000400 */
        /* <DEDUP_REMOVED lines=10> */
[----:B------:R0:W-:Y:S04]  /*4db0*/  STS.U16 [R154+0x7900], R141 ;  /* 0x0079008d9a007388 */ /* 0x0001e80000000400 */
[----:B------:R-:W-:Y:S04]  /*4dc0*/  STS.U16 [R155+0x4200], R4 ;  /* 0x004200049b007388 */ /* 0x000fe80000000400 */
[----:B------:R-:W-:Y:S01]  /*4dd0*/  STS.U16 [R155+0x4a00], R12 ;  /* 0x004a000c9b007388 */ /* 0x000fe20000000400 */
[----:B0-----:R-:W-:-:S03]  /*4de0*/  LOP3.LUT R154, R19, 0x30, RZ, 0x3c, !PT ;  /* 0x00000030139a7812 */ /* 0x001fc600078e3cff */
        /* <DEDUP_REMOVED lines=23> */
[----:B------:R-:W-:Y:S01]  /*4f60*/  STS.U16 [R155+0x7c00], R148 ;  /* 0x007c00949b007388 */ /* 0x000fe20000000400 */
[----:B------:R-:W-:-:S03]  /*4f70*/  LOP3.LUT R3, R19, 0x60, RZ, 0x3c, !PT ;  /* 0x0000006013037812 */ /* 0x000fc600078e3cff */
        /* <DEDUP_REMOVED lines=24> */
[----:B------:R-:W-:Y:S01]  /*5100*/  BAR.SYNC.DEFER_BLOCKING 0x0 ;  /* 0x0000000000007b1d */ /* 0x000fe20000010000 */
[----:B------:R-:W-:-:S02]  /*5110*/  LOP3.LUT R12, R18, 0x20, RZ, 0x3c, !PT ;  /* 0x00000020120c7812 */ /* 0x000fc400078e3cff */
[C---:B0-----:R-:W-:Y:S02]  /*5120*/  LOP3.LUT R3, R18.reuse, 0x40, RZ, 0x3c, !PT ;  /* 0x0000004012037812 */ /* 0x041fe400078e3cff */
[----:B-1----:R-:W-:Y:S01]  /*5130*/  LOP3.LUT R2, R18, 0x60, RZ, 0x3c, !PT ;  /* 0x0000006012027812 */ /* 0x002fe200078e3cff */
[----:B------:R-:W-:Y:S04]  /*5140*/  LDSM.16.MT88.4 R8, [R18] ;  /* 0x000000001208783b */ /* 0x000fe80000004200 */
[----:B------:R-:W0:Y:S04]  /*5150*/  LDSM.16.M88.4 R132, [R16+0x4000] ;  /* 0x004000001084783b */ /* 0x000e280000000200 */
[----:B------:R-:W1:Y:S04]  /*5160*/  LDSM.16.MT88.4 R140, [R12] ;  /* 0x000000000c8c783b */ /* 0x000e680000004200 */
[----:B------:R-:W2:Y:S04]  /*5170*/  LDSM.16.MT88.4 R136, [R3] ;  /* 0x000000000388783b */ /* 0x000ea80000004200 */
[----:B------:R-:W3:Y:S04]  /*5180*/  LDSM.16.M88.4 R124, [R16+0x6000] ;  /* 0x00600000107c783b */ /* 0x000ee80000000200 */
[----:B------:R-:W4:Y:S04]  /*5190*/  LDSM.16.MT88.4 R120, [R2] ;  /* 0x000000000278783b */ /* 0x000f280000004200 */
[----:B------:R-:W5:Y:S04]  /*51a0*/  LDSM.16.MT88.4 R104, [R12+0x800] ;  /* 0x000800000c68783b */ /* 0x000f680000004200 */
[----:B------:R-:W3:Y:S04]  /*51b0*/  LDSM.16.MT88.4 R112, [R3+0x800] ;  /* 0x000800000370783b */ /* 0x000ee80000004200 */
[----:B------:R-:W4:Y:S04]  /*51c0*/  LDSM.16.MT88.4 R144, [R18+0x800] ;  /* 0x000800001290783b */ /* 0x000f280000004200 */
[----:B------:R-:W4:Y:S01]  /*51d0*/  LDSM.16.MT88.4 R116, [R2+0x800] ;  /* 0x000800000274783b */ /* 0x000f220000004200 */
[-C--:B0-----:R-:W-:Y:S08]  /*51e0*/  HMMA.16816.F32.BF16 R4, R8, R132.reuse, RZ ;  /* 0x000000840804723c */ /* 0x081ff000000418ff */
[-C--:B-1----:R-:W-:Y:S08]  /*51f0*/  HMMA.16816.F32.BF16 R32, R140, R132.reuse, RZ ;  /* 0x000000848c20723c */ /* 0x082ff000000418ff */
[----:B--2---:R-:W-:Y:S08]  /*5200*/  HMMA.16816.F32.BF16 R108, R136, R132, RZ ;  /* 0x00000084886c723c */ /* 0x004ff000000418ff */
[-C--:B---3--:R-:W-:Y:S08]  /*5210*/  HMMA.16816.F32.BF16 R8, R8, R124.reuse, RZ ;  /* 0x0000007c0808723c */ /* 0x088ff000000418ff */
[-C--:B------:R-:W-:Y:S08]  /*5220*/  HMMA.16816.F32.BF16 R140, R140, R124.reuse, RZ ;  /* 0x0000007c8c8c723c */ /* 0x080ff000000418ff */
[----:B------:R-:W-:Y:S08]  /*5230*/  HMMA.16816.F32.BF16 R136, R136, R124, RZ ;  /* 0x0000007c8888723c */ /* 0x000ff000000418ff */
[C---:B----4-:R-:W-:Y:S08]  /*5240*/  HMMA.16816.F32.BF16 R128, R120.reuse, R132, RZ ;  /* 0x000000847880723c */ /* 0x050ff000000418ff */
[----:B------:R-:W-:Y:S01]  /*5250*/  HMMA.16816.F32.BF16 R120, R120, R124, RZ ;  /* 0x0000007c7878723c */ /* 0x000fe200000418ff */
[----:B------:R-:W-:-:S07]  /*5260*/  LOP3.LUT R38, R16, 0x40, RZ, 0x3c, !PT ;  /* 0x0000004010267812 */ /* 0x000fce00078e3cff */
[-C--:B-----5:R-:W-:Y:S08]  /*5270*/  HMMA.16816.F32.BF16 R32, R104, R134.reuse, R32 ;  /* 0x000000866820723c */ /* 0x0a0ff00000041820 */
[-C--:B------:R-:W-:Y:S08]  /*5280*/  HMMA.16816.F32.BF16 R108, R112, R134.reuse, R108 ;  /* 0x00000086706c723c */ /* 0x080ff0000004186c */
[C---:B------:R-:W-:Y:S08]  /*5290*/  HMMA.16816.F32.BF16 R4, R144.reuse, R134, R4 ;  /* 0x000000869004723c */ /* 0x040ff00000041804 */
[-C--:B------:R-:W-:Y:S01]  /*52a0*/  HMMA.16816.F32.BF16 R8, R144, R126.reuse, R8 ;  /* 0x0000007e9008723c */ /* 0x080fe20000041808 */
[----:B------:R-:W-:Y:S07]  /*52b0*/  LDSM.16.MT88.4 R144, [R18+0x1000] ;  /* 0x001000001290783b */ /* 0x000fee0000004200 */
[-C--:B------:R-:W-:Y:S01]  /*52c0*/  HMMA.16816.F32.BF16 R104, R104, R126.reuse, R140 ;  /* 0x0000007e6868723c */ /* 0x080fe2000004188c */
[----:B------:R-:W-:Y:S07]  /*52d0*/  LDSM.16.MT88.4 R140, [R12+0x1000] ;  /* 0x001000000c8c783b */ /* 0x000fee0000004200 */
[----:B------:R-:W-:Y:S01]  /*52e0*/  HMMA.16816.F32.BF16 R112, R112, R126, R136 ;  /* 0x0000007e7070723c */ /* 0x000fe20000041888 */
[----:B------:R-:W-:Y:S07]  /*52f0*/  LDSM.16.MT88.4 R136, [R3+0x1000] ;  /* 0x001000000388783b */ /* 0x000fee0000004200 */
[C---:B------:R-:W-:Y:S01]  /*5300*/  HMMA.16816.F32.BF16 R132, R116.reuse, R134, R128 ;  /* 0x000000867484723c */ /* 0x040fe20000041880 */
[----:B------:R-:W-:Y:S07]  /*5310*/  LDSM.16.MT88.4 R128, [R2+0x1000] ;  /* 0x001000000280783b */ /* 0x000fee0000004200 */
[----:B------:R-:W-:Y:S01]  /*5320*/  HMMA.16816.F32.BF16 R124, R116, R126, R120 ;  /* 0x0000007e747c723c */ /* 0x000fe20000041878 */
[----:B------:R-:W0:Y:S04]  /*5330*/  LDSM.16.M88.4 R116, [R38+0x4000] ;  /* 0x004000002674783b */ /* 0x000e280000000200 */
[----:B------:R-:W1:Y:S03]  /*5340*/  LDSM.16.M88.4 R120, [R38+0x6000] ;  /* 0x006000002678783b */ /* 0x000e660000000200 */
[C---:B0-----:R-:W-:Y:S08]  /*5350*/  HMMA.16816.F32.BF16 R4, R144.reuse, R116, R4 ;  /* 0x000000749004723c */ /* 0x041ff00000041804 */
[----:B-1----:R-:W-:Y:S01]  /*5360*/  HMMA.16816.F32.BF16 R8, R144, R120, R8 ;  /* 0x000000789008723c */ /* 0x002fe20000041808 */
[----:B------:R-:W0:Y:S07]  /*5370*/  LDSM.16.MT88.4 R144, [R18+0x1800] ;  /* 0x001800001290783b */ /* 0x000e2e0000004200 */
[C---:B------:R-:W-:Y:S08]  /*5380*/  HMMA.16816.F32.BF16 R32, R140.reuse, R116, R32 ;  /* 0x000000748c20723c */ /* 0x040ff00000041820 */
[----:B------:R-:W-:Y:S01]  /*5390*/  HMMA.16816.F32.BF16 R104, R140, R120, R104 ;  /* 0x000000788c68723c */ /* 0x000fe20000041868 */
[----:B------:R-:W1:Y:S07]  /*53a0*/  LDSM.16.MT88.4 R140, [R12+0x1800] ;  /* 0x001800000c8c783b */ /* 0x000e6e0000004200 */
[C---:B------:R-:W-:Y:S08]  /*53b0*/  HMMA.16816.F32.BF16 R108, R136.reuse, R116, R108 ;  /* 0x00000074886c723c */ /* 0x040ff0000004186c */
[----:B------:R-:W-:Y:S01]  /*53c0*/  HMMA.16816.F32.BF16 R112, R136, R120, R112 ;  /* 0x000000788870723c */ /* 0x000fe20000041870 */
[----:B------:R-:W2:Y:S07]  /*53d0*/  LDSM.16.MT88.4 R136, [R3+0x1800] ;  /* 0x001800000388783b */ /* 0x000eae0000004200 */
[C---:B------:R-:W-:Y:S08]  /*53e0*/  HMMA.16816.F32.BF16 R132, R128.reuse, R116, R132 ;  /* 0x000000748084723c */ /* 0x040ff00000041884 */
[----:B------:R-:W-:Y:S01]  /*53f0*/  HMMA.16816.F32.BF16 R124, R128, R120, R124 ;  /* 0x00000078807c723c */ /* 0x000fe2000004187c */
[----:B------:R-:W3:Y:S07]  /*5400*/  LDSM.16.MT88.4 R128, [R2+0x1800] ;  /* 0x001800000280783b */ /* 0x000eee0000004200 */
[C---:B0-----:R-:W-:Y:S08]  /*5410*/  HMMA.16816.F32.BF16 R4, R144.reuse, R118, R4 ;  /* 0x000000769004723c */ /* 0x041ff00000041804 */
[----:B------:R-:W-:Y:S01]  /*5420*/  HMMA.16816.F32.BF16 R8, R144, R122, R8 ;  /* 0x0000007a9008723c */ /* 0x000fe20000041808 */
[----:B------:R-:W-:Y:S07]  /*5430*/  LDSM.16.MT88.4 R144, [R18+0x2000] ;  /* 0x002000001290783b */ /* 0x000fee0000004200 */
[C---:B-1----:R-:W-:Y:S08]  /*5440*/  HMMA.16816.F32.BF16 R32, R140.reuse, R118, R32 ;  /* 0x000000768c20723c */ /* 0x042ff00000041820 */
[----:B------:R-:W-:Y:S01]  /*5450*/  HMMA.16816.F32.BF16 R104, R140, R122, R104 ;  /* 0x0000007a8c68723c */ /* 0x000fe20000041868 */
[----:B------:R-:W-:Y:S07]  /*5460*/  LDSM.16.MT88.4 R140, [R12+0x2000] ;  /* 0x002000000c8c783b */ /* 0x000fee0000004200 */
[C---:B--2---:R-:W-:Y:S08]  /*5470*/  HMMA.16816.F32.BF16 R108, R136.reuse, R118, R108 ;  /* 0x00000076886c723c */ /* 0x044ff0000004186c */
[----:B------:R-:W-:Y:S01]  /*5480*/  HMMA.16816.F32.BF16 R112, R136, R122, R112 ;  /* 0x0000007a8870723c */ /* 0x000fe20000041870 */
[----:B------:R-:W-:Y:S07]  /*5490*/  LDSM.16.MT88.4 R136, [R3+0x2000] ;  /* 0x002000000388783b */ /* 0x000fee0000004200 */
[C---:B---3--:R-:W-:Y:S01]  /*54a0*/  HMMA.16816.F32.BF16 R116, R128.reuse, R118, R132 ;  /* 0x000000768074723c */ /* 0x048fe20000041884 */
[----:B------:R-:W0:Y:S07]  /*54b0*/  LDSM.16.M88.4 R132, [R16+0x4080] ;  /* 0x004080001084783b */ /* 0x000e2e0000000200 */
[----:B------:R-:W-:Y:S01]  /*54c0*/  HMMA.16816.F32.BF16 R120, R128, R122, R124 ;  /* 0x0000007a8078723c */ /* 0x000fe2000004187c */
[----:B------:R-:W1:Y:S04]  /*54d0*/  LDSM.16.M88.4 R128, [R16+0x6080] ;  /* 0x006080001080783b */ /* 0x000e680000000200 */
[----:B------:R-:W2:Y:S03]  /*54e0*/  LDSM.16.MT88.4 R124, [R2+0x2000] ;  /* 0x00200000027c783b */ /* 0x000ea60000004200 */
        /* <DEDUP_REMOVED lines=8> */
[----:B------:R-:W3:Y:S07]  /*5570*/  LDSM.16.MT88.4 R136, [R3+0x2800] ;  /* 0x002800000388783b */ /* 0x000eee0000004200 */
[C---:B--2---:R-:W-:Y:S08]  /*5580*/  HMMA.16816.F32.BF16 R116, R124.reuse, R132, R116 ;  /* 0x000000847c74723c */ /* 0x044ff00000041874 */
[----:B------:R-:W-:Y:S01]  /*5590*/  HMMA.16816.F32.BF16 R120, R124, R128, R120 ;  /* 0x000000807c78723c */ /* 0x000fe20000041878 */
[----:B------:R-:W2:Y:S07]  /*55a0*/  LDSM.16.MT88.4 R124, [R2+0x2800] ;  /* 0x00280000027c783b */ /* 0x000eae0000004200 */
[C---:B0-----:R-:W-:Y:S08]  /*55b0*/  HMMA.16816.F32.BF16 R4, R144.reuse, R134, R4 ;  /* 0x000000869004723c */ /* 0x041ff00000041804 */
[----:B------:R-:W-:Y:S01]  /*55c0*/  HMMA.16816.F32.BF16 R8, R144, R130, R8 ;  /* 0x000000829008723c */ /* 0x000fe20000041808 */
[----:B------:R-:W-:Y:S07]  /*55d0*/  LDSM.16.MT88.4 R144, [R18+0x3000] ;  /* 0x003000001290783b */ /* 0x000fee0000004200 */
[C---:B-1----:R-:W-:Y:S08]  /*55e0*/  HMMA.16816.F32.BF16 R32, R140.reuse, R134, R32 ;  /* 0x000000868c20723c */ /* 0x042ff00000041820 */
[----:B------:R-:W-:Y:S01]  /*55f0*/  HMMA.16816.F32.BF16 R104, R140, R130, R104 ;  /* 0x000000828c68723c */ /* 0x000fe20000041868 */
[----:B------:R-:W0:Y:S04]  /*5600*/  S2R R154, SR_TID.X ;  /* 0x00000000009a7919 */ /* 0x000e280000002100 */
[----:B------:R-:W-:Y:S03]  /*5610*/  LDSM.16.MT88.4 R140, [R12+0x3000] ;  /* 0x003000000c8c783b */ /* 0x000fe60000004200 */
[C---:B---3--:R-:W-:Y:S08]  /*5620*/  HMMA.16816.F32.BF16 R108, R136.reuse, R134, R108 ;  /* 0x00000086886c723c */ /* 0x048ff0000004186c */
[----:B------:R-:W-:Y:S01]  /*5630*/  HMMA.16816.F32.BF16 R112, R136, R130, R112 ;  /* 0x000000828870723c */ /* 0x000fe20000041870 */
[----:B------:R-:W-:Y:S07]  /*5640*/  LDSM.16.MT88.4 R136, [R3+0x3000] ;  /* 0x003000000388783b */ /* 0x000fee0000004200 */
[C---:B--2---:R-:W-:Y:S01]  /*5650*/  HMMA.16816.F32.BF16 R116, R124.reuse, R134, R116 ;  /* 0x000000867c74723c */ /* 0x044fe20000041874 */
[----:B------:R-:W1:Y:S07]  /*5660*/  LDSM.16.M88.4 R132, [R38+0x4080] ;  /* 0x004080002684783b */ /* 0x000e6e0000000200 */
[----:B------:R-:W-:Y:S01]  /*5670*/  HMMA.16816.F32.BF16 R120, R124, R130, R120 ;  /* 0x000000827c78723c */ /* 0x000fe20000041878 */
[----:B------:R-:W2:Y:S04]  /*5680*/  LDSM.16.M88.4 R128, [R38+0x6080] ;  /* 0x006080002680783b */ /* 0x000ea80000000200 */
[----:B------:R-:W3:Y:S01]  /*5690*/  LDSM.16.MT88.4 R124, [R2+0x3000] ;  /* 0x00300000027c783b */ /* 0x000ee20000004200 */
[----:B0-----:R-:W-:-:S02]  /*56a0*/  LOP3.LUT R155, R154, 0x3, RZ, 0xc0, !PT ;  /* 0x000000039a9b7812 */ /* 0x001fc400078ec0ff */
[C---:B-1----:R-:W-:Y:S08]  /*56b0*/  HMMA.16816.F32.BF16 R108, R136.reuse, R132, R108 ;  /* 0x00000084886c723c */ /* 0x042ff0000004186c */
[----:B--2---:R-:W-:Y:S01]  /*56c0*/  HMMA.16816.F32.BF16 R112, R136, R128, R112 ;  /* 0x000000808870723c */ /* 0x004fe20000041870 */
[----:B------:R0:W-:Y:S07]  /*56d0*/  LDSM.16.MT88.4 R136, [R3+0x3800] ;  /* 0x003800000388783b */ /* 0x0001ee0000004200 */
[----:B------:R-:W-:Y:S01]  /*56e0*/  HMMA.16816.F32.BF16 R4, R144, R132, R4 ;  /* 0x000000849004723c */ /* 0x000fe20000041804 */
[----:B0-----:R-:W-:Y:S01]  /*56f0*/  IMAD.SHL.U32 R3, R155, 0x2, RZ ;  /* 0x000000029b037824 */ /* 0x001fe200078e00ff */
[----:B------:R-:W-:-:S06]  /*5700*/  LOP3.LUT R155, R154, 0x1c, RZ, 0xc0, !PT ;  /* 0x0000001c9a9b7812 */ /* 0x000fcc00078ec0ff */
[----:B------:R-:W-:Y:S01]  /*5710*/  HMMA.16816.F32.BF16 R8, R144, R128, R8 ;  /* 0x000000809008723c */ /* 0x000fe20000041808 */
[----:B------:R-:W0:Y:S07]  /*5720*/  LDSM.16.MT88.4 R144, [R18+0x3800] ;  /* 0x003800001290783b */ /* 0x000e2e0000004200 */
[C---:B---3--:R-:W-:Y:S08]  /*5730*/  HMMA.16816.F32.BF16 R116, R124.reuse, R132, R116 ;  /* 0x000000847c74723c */ /* 0x048ff00000041874 */
[----:B------:R-:W-:Y:S01]  /*5740*/  HMMA.16816.F32.BF16 R120, R124, R128, R120 ;  /* 0x000000807c78723c */ /* 0x000fe20000041878 */
[----:B------:R1:W-:Y:S02]  /*5750*/  LDSM.16.MT88.4 R124, [R2+0x3800] ;  /* 0x00380000027c783b */ /* 0x0003e40000004200 */
[----:B-1----:R-:W-:-:S02]  /*5760*/  LOP3.LUT R2, R154, 0x60, RZ, 0xc0, !PT ;  /* 0x000000609a027812 */ /* 0x002fc400078ec0ff */
[----:B------:R-:W1:Y:S03]  /*5770*/  S2R R154, SR_CTAID.X ;  /* 0x00000000009a7919 */ /* 0x000e660000002500 */
[C---:B------:R-:W-:Y:S08]  /*5780*/  HMMA.16816.F32.BF16 R32, R140.reuse, R132, R32 ;  /* 0x000000848c20723c */ /* 0x040ff00000041820 */
[----:B------:R-:W-:Y:S01]  /*5790*/  HMMA.16816.F32.BF16 R104, R140, R128, R104 ;  /* 0x000000808c68723c */ /* 0x000fe20000041868 */
[----:B------:R-:W2:Y:S01]  /*57a0*/  LDSM.16.MT88.4 R140, [R12+0x3800] ;  /* 0x003800000c8c783b */ /* 0x000ea20000004200 */
[----:B------:R-:W-:-:S03]  /*57b0*/  LEA.HI R158, R155, 0x8, RZ, 0x1e ;  /* 0x000000089b9e7811 */ /* 0x000fc600078ff0ff */
[----:B------:R-:W3:Y:S04]  /*57c0*/  S2R R157, SR_TID.X ;  /* 0x00000000009d7919 */ /* 0x000ee80000002100 */
[----:B------:R-:W4:Y:S01]  /*57d0*/  S2R R155, SR_CTAID.X ;  /* 0x00000000009b7919 */ /* 0x000f220000002500 */
[----:B-1----:R-:W-:-:S03]  /*57e0*/  IMAD.SHL.U32 R154, R154, 0x40, RZ ;  /* 0x000000409a9a7824 */ /* 0x002fc600078e00ff */
[----:B------:R-:W1:Y:S02]  /*57f0*/  S2R R150, SR_CTAID.X ;  /* 0x0000000000967919 */ /* 0x000e640000002500 */
[----:B------:R-:W-:Y:S02]  /*5800*/  IADD3 R154, R154, R158, RZ ;  /* 0x0000009e9a9a7210 */ /* 0x000fe40007ffe0ff */
[----:B------:R-:W5:Y:S01]  /*5810*/  S2R R158, SR_TID.X ;  /* 0x00000000009e7919 */ /* 0x000f620000002100 */
[----:B0-----:R-:W-:Y:S03]  /*5820*/  HMMA.16816.F32.BF16 R8, R144, R130, R8 ;  /* 0x000000829008723c */ /* 0x001fe60000041808 */
[----:B------:R-:W0:Y:S04]  /*5830*/  S2R R151, SR_CTAID.X ;  /* 0x0000000000977919 */ /* 0x000e280000002500 */
[----:B------:R-:W0:Y:S04]  /*5840*/  S2R R152, SR_CTAID.X ;  /* 0x0000000000987919 */ /* 0x000e280000002500 */
[----:B------:R-:W0:Y:S04]  /*5850*/  S2R R153, SR_CTAID.X ;  /* 0x0000000000997919 */ /* 0x000e280000002500 */
[----:B------:R-:W0:Y:S04]  /*5860*/  S2R R148, SR_CTAID.X ;  /* 0x0000000000947919 */ /* 0x000e280000002500 */
[----:B------:R-:W0:Y:S01]  /*5870*/  S2R R149, SR_CTAID.X ;  /* 0x0000000000957919 */ /* 0x000e220000002500 */
[----:B------:R-:W-:-:S02]  /*5880*/  LEA.HI R2, R2, R3, RZ, 0x1e ;  /* 0x0000000302027211 */ /* 0x000fc400078ff0ff */
[C---:B---3--:R-:W-:Y:S02]  /*5890*/  LOP3.LUT R156, R157.reuse, 0x1c, RZ, 0xc0, !PT ;  /* 0x0000001c9d9c7812 */ /* 0x048fe400078ec0ff */
[----:B------:R-:W-:Y:S01]  /*58a0*/  LOP3.LUT R157, R157, 0x1c, RZ, 0xc0, !PT ;  /* 0x0000001c9d9d7812 */ /* 0x000fe200078ec0ff */
[----:B------:R-:W-:Y:S01]  /*58b0*/  HMMA.16816.F32.BF16 R4, R144, R134, R4 ;  /* 0x000000869004723c */ /* 0x000fe20000041804 */
[----:B------:R-:W-:Y:S01]  /*58c0*/  IADD3 R2, P0, R2, UR4, RZ ;  /* 0x0000000402027c10 */ /* 0x000fe2000ff1e0ff */
[----:B----4-:R-:W-:Y:S01]  /*58d0*/  IMAD.SHL.U32 R155, R155, 0x40, RZ ;  /* 0x000000409b9b7824 */ /* 0x010fe200078e00ff */
[----:B------:R-:W-:Y:S01]  /*58e0*/  LEA.HI R157, R157, 0x28, RZ, 0x1e ;  /* 0x000000289d9d7811 */ /* 0x000fe200078ff0ff */
[----:B-1----:R-:W-:Y:S01]  /*58f0*/  IMAD.SHL.U32 R150, R150, 0x40, RZ ;  /* 0x0000004096967824 */ /* 0x002fe200078e00ff */
[----:B-----5:R-:W-:-:S03]  /*5900*/  LOP3.LUT R158, R158, 0x1c, RZ, 0xc0, !PT ;  /* 0x0000001c9e9e7812 */ /* 0x020fc600078ec0ff */
[----:B--2---:R-:W-:Y:S01]  /*5910*/  HMMA.16816.F32.BF16 R104, R140, R130, R104 ;  /* 0x000000828c68723c */ /* 0x004fe20000041868 */
[----:B------:R-:W-:Y:S01]  /*5920*/  IMAD.X R12, RZ, RZ, UR5, P0 ;  /* 0x00000005ff0c7e24 */ /* 0x000fe200080e06ff */
[----:B------:R-:W-:Y:S01]  /*5930*/  IADD3 R38, P3, R2, 0x20, RZ ;  /* 0x0000002002267810 */ /* 0x000fe20007f7e0ff */
[----:B------:R-:W-:Y:S01]  /*5940*/  IMAD.IADD R150, R150, 0x1, R157 ;  /* 0x0000000196967824 */ /* 0x000fe200078e029d */
[----:B------:R-:W-:-:S04]  /*5950*/  LEA.HI R155, R156, R155, RZ, 0x1e ;  /* 0x0000009b9c9b7211 */ /* 0x000fc800078ff0ff */
[----:B------:R-:W-:Y:S01]  /*5960*/  HMMA.16816.F32.BF16 R32, R140, R134, R32 ;  /* 0x000000868c20723c */ /* 0x000fe20000041820 */
[----:B------:R-:W-:-:S07]  /*5970*/  LEA.HI R160, R158, 0x10, RZ, 0x1e ;  /* 0x000000109ea07811 */ /* 0x000fce00078ff0ff */
[----:B------:R-:W-:Y:S01]  /*5980*/  HMMA.16816.F32.BF16 R112, R136, R130, R112 ;  /* 0x000000828870723c */ /* 0x000fe20000041870 */
[----:B------:R-:W-:Y:S02]  /*5990*/  LEA.HI R159, R158, 0x18, RZ, 0x1e ;  /* 0x000000189e9f7811 */ /* 0x000fe400078ff0ff */
[----:B------:R-:W-:-:S05]  /*59a0*/  LEA.HI R157, R156, 0x30, RZ, 0x1e ;  /* 0x000000309c9d7811 */ /* 0x000fca00078ff0ff */
[----:B------:R-:W-:Y:S01]  /*59b0*/  HMMA.16816.F32.BF16 R120, R124, R130, R120 ;  /* 0x000000827c78723c */ /* 0x000fe20000041878 */
[----:B------:R-:W-:Y:S01]  /*59c0*/  LEA.HI R158, R158, 0x20, RZ, 0x1e ;  /* 0x000000209e9e7811 */ /* 0x000fe200078ff0ff */
[----:B0-----:R-:W-:Y:S01]  /*59d0*/  IMAD.SHL.U32 R151, R151, 0x40, RZ ;  /* 0x0000004097977824 */ /* 0x001fe200078e00ff */
[----:B------:R-:W-:Y:S01]  /*59e0*/  LEA.HI R156, R156, 0x38, RZ, 0x1e ;  /* 0x000000389c9c7811 */ /* 0x000fe200078ff0ff */
[----:B------:R-:W-:Y:S01]  /*59f0*/  IMAD.SHL.U32 R153, R153, 0x40, RZ ;  /* 0x0000004099997824 */ /* 0x000fe200078e00ff */
[----:B------:R-:W-:Y:S01]  /*5a00*/  ISETP.GT.U32.AND P2, PT, R38, R155, PT ;  /* 0x0000009b2600720c */ /* 0x000fe20003f44070 */
[----:B------:R-:W-:Y:S01]  /*5a10*/  IMAD.SHL.U32 R152, R152, 0x40, RZ ;  /* 0x0000004098987824 */ /* 0x000fe200078e00ff */
[----:B------:R-:W-:Y:S01]  /*5a20*/  ISETP.GT.U32.AND P5, PT, R38, R154, PT ;  /* 0x0000009a2600720c */ /* 0x000fe20003fa4070 */
[----:B------:R-:W-:Y:S01]  /*5a30*/  IMAD.SHL.U32 R149, R149, 0x40, RZ ;  /* 0x0000004095957824 */ /* 0x000fe200078e00ff */
[----:B------:R-:W-:Y:S01]  /*5a40*/  IADD3.X R39, RZ, R12, RZ, P3, !PT ;  /* 0x0000000cff277210 */ /* 0x000fe20001ffe4ff */
[----:B------:R-:W-:-:S02]  /*5a50*/  IMAD.SHL.U32 R148, R148, 0x40, RZ ;  /* 0x0000004094947824 */ /* 0x000fc400078e00ff */
[----:B------:R-:W-:Y:S01]  /*5a60*/  FMUL R3, R8, c[0x0][0x188] ;  /* 0x0000620008037a20 */ /* 0x000fe20000400000 */
[----:B------:R-:W-:Y:S01]  /*5a70*/  HMMA.16816.F32.BF16 R116, R124, R134, R116 ;  /* 0x000000867c74723c */ /* 0x000fe20000041874 */
[----:B------:R-:W-:Y:S01]  /*5a80*/  FMUL R8, R10, c[0x0][0x188] ;  /* 0x000062000a087a20 */ /* 0x000fe20000400000 */
[C---:B------:R-:W-:Y:S01]  /*5a90*/  ISETP.GT.U32.AND.EX P2, PT, R39.reuse, RZ, PT, P2 ;  /* 0x000000ff2700720c */ /* 0x040fe20003f44120 */
[----:B------:R-:W-:Y:S01]  /*5aa0*/  IMAD.IADD R152, R152, 0x1, R159 ;  /* 0x0000000198987824 */ /* 0x000fe200078e029f */
[----:B------:R-:W-:Y:S01]  /*5ab0*/  ISETP.GT.U32.AND.EX P5, PT, R39, RZ, PT, P5 ;  /* 0x000000ff2700720c */ /* 0x000fe20003fa4150 */
[----:B------:R-:W-:Y:S01]  /*5ac0*/  IMAD.IADD R151, R151, 0x1, R158 ;  /* 0x0000000197977824 */ /* 0x000fe200078e029e */
[----:B------:R-:W-:Y:S01]  /*5ad0*/  IADD3 R153, R153, R160, RZ ;  /* 0x000000a099997210 */ /* 0x000fe20007ffe0ff */
[----:B------:R-:W-:Y:S01]  /*5ae0*/  IMAD.IADD R148, R148, 0x1, R156 ;  /* 0x0000000194947824 */ /* 0x000fe200078e029c */
[----:B------:R-:W-:Y:S02]  /*5af0*/  IADD3 R149, R149, R157, RZ ;  /* 0x0000009d95957210 */ /* 0x000fe40007ffe0ff */
[----:B------:R-:W-:-:S02]  /*5b00*/  FSEL R3, R3, -INF , !P2 ;  /* 0xff80000003037808 */ /* 0x000fc40005000000 */
[----:B------:R-:W-:Y:S01]  /*5b10*/  FSEL R8, R8, -INF , !P5 ;  /* 0xff80000008087808 */ /* 0x000fe20006800000 */
[----:B------:R-:W-:Y:S01]  /*5b20*/  HMMA.16816.F32.BF16 R108, R136, R134, R108 ;  /* 0x00000086886c723c */ /* 0x000fe2000004186c */
[C---:B------:R-:W-:Y:S02]  /*5b30*/  ISETP.GT.U32.AND P1, PT, R38.reuse, R153, PT ;  /* 0x000000992600720c */ /* 0x040fe40003f24070 */
[C---:B------:R-:W-:Y:S02]  /*5b40*/  ISETP.GT.U32.AND P4, PT, R38.reuse, R152, PT ;  /* 0x000000982600720c */ /* 0x040fe40003f84070 */
[C---:B------:R-:W-:Y:S02]  /*5b50*/  ISETP.GT.U32.AND P3, PT, R38.reuse, R151, PT ;  /* 0x000000972600720c */ /* 0x040fe40003f64070 */
[C---:B------:R-:W-:Y:S02]  /*5b60*/  ISETP.GT.U32.AND P0, PT, R38.reuse, R150, PT ;  /* 0x000000962600720c */ /* 0x040fe40003f04070 */
[----:B------:R-:W-:-:S02]  /*5b70*/  ISETP.GT.U32.AND P2, PT, R38, R149, PT ;  /* 0x000000952600720c */ /* 0x000fc40003f44070 */
[----:B------:R-:W-:Y:S02]  /*5b80*/  ISETP.GT.U32.AND P5, PT, R38, R148, PT ;  /* 0x000000942600720c */ /* 0x000fe40003fa4070 */
[C---:B------:R-:W-:Y:S02]  /*5b90*/  ISETP.GT.U32.AND.EX P1, PT, R39.reuse, RZ, PT, P1 ;  /* 0x000000ff2700720c */ /* 0x040fe40003f24110 */
[C---:B------:R-:W-:Y:S02]  /*5ba0*/  ISETP.GT.U32.AND.EX P4, PT, R39.reuse, RZ, PT, P4 ;  /* 0x000000ff2700720c */ /* 0x040fe40003f84140 */
[C---:B------:R-:W-:Y:S02]  /*5bb0*/  ISETP.GT.U32.AND.EX P3, PT, R39.reuse, RZ, PT, P3 ;  /* 0x000000ff2700720c */ /* 0x040fe40003f64130 */
[C---:B------:R-:W-:Y:S02]  /*5bc0*/  ISETP.GT.U32.AND.EX P0, PT, R39.reuse, RZ, PT, P0 ;  /* 0x000000ff2700720c */ /* 0x040fe40003f04100 */
[----:B------:R-:W-:-:S02]  /*5bd0*/  ISETP.GT.U32.AND.EX P2, PT, R39, RZ, PT, P2 ;  /* 0x000000ff2700720c */ /* 0x000fc40003f44120 */
[----:B------:R-:W-:Y:S01]  /*5be0*/  ISETP.GT.U32.AND.EX P5, PT, R39, RZ, PT, P5 ;  /* 0x000000ff2700720c */ /* 0x000fe20003fa4150 */
[----:B------:R-:W-:Y:S02]  /*5bf0*/  FMUL R39, R5, c[0x0][0x188] ;  /* 0x0000620005277a20 */ /* 0x000fe40000400000 */
[----:B------:R-:W-:Y:S02]  /*5c00*/  FMUL R125, R7, c[0x0][0x188] ;  /* 0x00006200077d7a20 */ /* 0x000fe40000400000 */
[----:B------:R-:W-:Y:S02]  /*5c10*/  FMUL R5, R104, c[0x0][0x188] ;  /* 0x0000620068057a20 */ /* 0x000fe40000400000 */
[----:B------:R-:W-:Y:S02]  /*5c20*/  FMUL R38, R4, c[0x0][0x188] ;  /* 0x0000620004267a20 */ /* 0x000fe40000400000 */
[----:B------:R-:W-:Y:S02]  /*5c30*/  FMUL R124, R6, c[0x0][0x188] ;  /* 0x00006200067c7a20 */ /* 0x000fe40000400000 */
[----:B------:R-:W-:-:S02]  /*5c40*/  FMUL R126, R35, c[0x0][0x188] ;  /* 0x00006200237e7a20 */ /* 0x000fc40000400000 */
[----:B------:R-:W-:Y:S02]  /*5c50*/  FMUL R7, R112, c[0x0][0x188] ;  /* 0x0000620070077a20 */ /* 0x000fe40000400000 */
[----:B------:R-:W-:Y:S02]  /*5c60*/  FMUL R4, R9, c[0x0][0x188] ;  /* 0x0000620009047a20 */ /* 0x000fe40000400000 */
[----:B------:R-:W-:Y:S02]  /*5c70*/  FMUL R6, R106, c[0x0][0x188] ;  /* 0x000062006a067a20 */ /* 0x000fe40000400000 */
[----:B------:R-:W-:Y:S02]  /*5c80*/  FMUL R35, R114, c[0x0][0x188] ;  /* 0x0000620072237a20 */ /* 0x000fe40000400000 */
[----:B------:R-:W-:Y:S01]  /*5c90*/  FMUL R9, R120, c[0x0][0x188] ;  /* 0x0000620078097a20 */ /* 0x000fe20000400000 */
[----:B------:R-:W-:Y:S02]  /*5ca0*/  FSEL R5, R5, -INF , !P1 ;  /* 0xff80000005057808 */ /* 0x000fe40004800000 */
[----:B------:R-:W-:-:S02]  /*5cb0*/  ISETP.GT.U32.AND P1, PT, R2, R155, PT ;  /* 0x0000009b0200720c */ /* 0x000fc40003f24070 */
[----:B------:R-:W-:Y:S02]  /*5cc0*/  FSEL R7, R7, -INF , !P3 ;  /* 0xff80000007077808 */ /* 0x000fe40005800000 */
[----:B------:R-:W-:Y:S02]  /*5cd0*/  FSEL R6, R6, -INF , !P4 ;  /* 0xff80000006067808 */ /* 0x000fe40006000000 */
[CC--:B------:R-:W-:Y:S02]  /*5ce0*/  ISETP.GT.U32.AND P3, PT, R2.reuse, R154.reuse, PT ;  /* 0x0000009a0200720c */ /* 0x0c0fe40003f64070 */
[----:B------:R-:W-:Y:S02]  /*5cf0*/  FSEL R35, R35, -INF , !P0 ;  /* 0xff80000023237808 */ /* 0x000fe40004000000 */
[C---:B------:R-:W-:Y:S02]  /*5d00*/  ISETP.GE.U32.AND P4, PT, R2.reuse, R155, PT ;  /* 0x0000009b0200720c */ /* 0x040fe40003f86070 */
[----:B------:R-:W-:-:S02]  /*5d10*/  ISETP.GE.U32.AND P0, PT, R2, R154, PT ;  /* 0x0000009a0200720c */ /* 0x000fc40003f06070 */
[----:B------:R-:W-:Y:S01]  /*5d20*/  FSEL R9, R9, -INF , !P2 ;  /* 0xff80000009097808 */ /* 0x000fe20005000000 */
[----:B------:R-:W-:Y:S01]  /*5d30*/  FMUL R10, R11, c[0x0][0x188] ;  /* 0x000062000b0a7a20 */ /* 0x000fe20000400000 */
[----:B------:R-:W-:Y:S01]  /*5d40*/  ISETP.GT.U32.AND P2, PT, R2, R153, PT ;  /* 0x000000990200720c */ /* 0x000fe20003f44070 */
[----:B------:R-:W-:Y:S01]  /*5d50*/  FMUL R11, R122, c[0x0][0x188] ;  /* 0x000062007a0b7a20 */ /* 0x000fe20000400000 */
[----:B------:R-:W-:Y:S01]  /*5d60*/  ISETP.GT.U32.AND.EX P1, PT, R12, RZ, PT, P1 ;  /* 0x000000ff0c00720c */ /* 0x000fe20003f24110 */
[----:B------:R-:W-:Y:S01]  /*5d70*/  FMUL R32, R32, c[0x0][0x188] ;  /* 0x0000620020207a20 */ /* 0x000fe20000400000 */
[----:B------:R-:W-:Y:S01]  /*5d80*/  ISETP.GT.U32.AND.EX P3, PT, R12, RZ, PT, P3 ;  /* 0x000000ff0c00720c */ /* 0x000fe20003f64130 */
[----:B------:R-:W-:Y:S01]  /*5d90*/  FMUL R104, R116, c[0x0][0x188] ;  /* 0x0000620074687a20 */ /* 0x000fe20000400000 */
[C---:B------:R-:W-:Y:S02]  /*5da0*/  ISETP.GE.U32.AND.EX P4, PT, R12.reuse, RZ, PT, P4 ;  /* 0x000000ff0c00720c */ /* 0x040fe40003f86140 */
[----:B------:R-:W-:-:S02]  /*5db0*/  ISETP.GE.U32.AND.EX P0, PT, R12, RZ, PT, P0 ;  /* 0x000000ff0c00720c */ /* 0x000fc40003f06100 */
[----:B------:R-:W-:Y:S02]  /*5dc0*/  ISETP.GT.U32.AND.EX P2, PT, R12, RZ, PT, P2 ;  /* 0x000000ff0c00720c */ /* 0x000fe40003f44120 */
[----:B------:R-:W-:Y:S02]  /*5dd0*/  FSEL R116, R38, -INF , !P1 ;  /* 0xff80000026747808 */ /* 0x000fe40004800000 */
[----:B------:R-:W-:Y:S02]  /*5de0*/  ISETP.GT.U32.AND P1, PT, R2, R152, PT ;  /* 0x000000980200720c */ /* 0x000fe40003f24070 */
[----:B------:R-:W-:Y:S02]  /*5df0*/  FSEL R124, R124, -INF , !P3 ;  /* 0xff8000007c7c7808 */ /* 0x000fe40005800000 */
[----:B------:R-:W-:Y:S02]  /*5e00*/  FSEL R11, R11, -INF , !P5 ;  /* 0xff8000000b0b7808 */ /* 0x000fe40006800000 */
[----:B------:R-:W-:-:S02]  /*5e10*/  FSEL R120, R39, -INF , !P4 ;  /* 0xff80000027787808 */ /* 0x000fc40006000000 */
[----:B------:R-:W-:Y:S02]  /*5e20*/  ISETP.GT.U32.AND P3, PT, R2, R151, PT ;  /* 0x000000970200720c */ /* 0x000fe40003f64070 */
[----:B------:R-:W-:Y:S01]  /*5e30*/  FSEL R125, R125, -INF , !P0 ;  /* 0xff8000007d7d7808 */ /* 0x000fe20004000000 */
[----:B------:R-:W-:Y:S01]  /*5e40*/  FMUL R34, R34, c[0x0][0x188] ;  /* 0x0000620022227a20 */ /* 0x000fe20000400000 */
[C---:B------:R-:W-:Y:S02]  /*5e50*/  ISETP.GE.U32.AND P5, PT, R2.reuse, R153, PT ;  /* 0x000000990200720c */ /* 0x040fe40003fa6070 */
[C---:B------:R-:W-:Y:S02]  /*5e60*/  ISETP.GE.U32.AND P4, PT, R2.reuse, R152, PT ;  /* 0x000000980200720c */ /* 0x040fe40003f86070 */
[----:B------:R-:W-:Y:S02]  /*5e70*/  ISETP.GE.U32.AND P0, PT, R2, R151, PT ;  /* 0x000000970200720c */ /* 0x000fe40003f06070 */
[----:B------:R-:W-:Y:S01]  /*5e80*/  FSEL R114, R32, -INF , !P2 ;  /* 0xff80000020727808 */ /* 0x000fe20005000000 */
[----:B------:R-:W-:Y:S01]  /*5e90*/  FMUL R108, R108, c[0x0][0x188] ;  /* 0x000062006c6c7a20 */ /* 0x000fe20000400000 */
[----:B------:R-:W-:Y:S01]  /*5ea0*/  ISETP.GT.U32.AND P2, PT, R2, R150, PT ;  /* 0x000000960200720c */ /* 0x000fe20003f44070 */
[----:B------:R-:W-:Y:S01]  /*5eb0*/  FMUL R33, R33, c[0x0][0x188] ;  /* 0x0000620021217a20 */ /* 0x000fe20000400000 */
[C---:B------:R-:W-:Y:S01]  /*5ec0*/  ISETP.GT.U32.AND.EX P1, PT, R12.reuse, RZ, PT, P1 ;  /* 0x000000ff0c00720c */ /* 0x040fe20003f24110 */
[----:B------:R-:W-:Y:S01]  /*5ed0*/  FMUL R127, R109, c[0x0][0x188] ;  /* 0x000062006d7f7a20 */ /* 0x000fe20000400000 */
[----:B------:R-:W-:Y:S01]  /*5ee0*/  ISETP.GT.U32.AND.EX P3, PT, R12, RZ, PT, P3 ;  /* 0x000000ff0c00720c */ /* 0x000fe20003f64130 */
[----:B------:R-:W-:Y:S01]  /*5ef0*/  FMUL R128, R110, c[0x0][0x188] ;  /* 0x000062006e807a20 */ /* 0x000fe20000400000 */
[C---:B------:R-:W-:Y:S01]  /*5f00*/  ISETP.GE.U32.AND.EX P5, PT, R12.reuse, RZ, PT, P5 ;  /* 0x000000ff0c00720c */ /* 0x040fe20003fa6150 */
[----:B------:R-:W-:Y:S01]  /*5f10*/  FMUL R129, R111, c[0x0][0x188] ;  /* 0x000062006f817a20 */ /* 0x000fe20000400000 */
[----:B------:R-:W-:-:S02]  /*5f20*/  ISETP.GE.U32.AND.EX P4, PT, R12, RZ, PT, P4 ;  /* 0x000000ff0c00720c */ /* 0x000fc40003f86140 */
[C---:B------:R-:W-:Y:S02]  /*5f30*/  ISETP.GE.U32.AND.EX P0, PT, R12.reuse, RZ, PT, P0 ;  /* 0x000000ff0c00720c */ /* 0x040fe40003f06100 */
[----:B------:R-:W-:Y:S02]  /*5f40*/  ISETP.GT.U32.AND.EX P2, PT, R12, RZ, PT, P2 ;  /* 0x000000ff0c00720c */ /* 0x000fe40003f44120 */
[----:B------:R-:W-:Y:S02]  /*5f50*/  FSEL R111, R34, -INF , !P1 ;  /* 0xff800000226f7808 */ /* 0x000fe40004800000 */
[----:B------:R-:W-:Y:S02]  /*5f60*/  ISETP.GT.U32.AND P1, PT, R2, R149, PT ;  /* 0x000000950200720c */ /* 0x000fe40003f24070 */
[----:B------:R-:W-:Y:S02]  /*5f70*/  FSEL R109, R108, -INF , !P3 ;  /* 0xff8000006c6d7808 */ /* 0x000fe40005800000 */
[----:B------:R-:W-:-:S02]  /*5f80*/  FSEL R112, R33, -INF , !P5 ;  /* 0xff80000021707808 */ /* 0x000fc40006800000 */
[----:B------:R-:W-:Y:S02]  /*5f90*/  FSEL R110, R126, -INF , !P4 ;  /* 0xff8000007e6e7808 */ /* 0x000fe40006000000 */
[----:B------:R-:W-:Y:S02]  /*5fa0*/  FSEL R108, R127, -INF , !P0 ;  /* 0xff8000007f6c7808 */ /* 0x000fe40004000000 */
[C---:B------:R-:W-:Y:S02]  /*5fb0*/  ISETP.GE.U32.AND P5, PT, R2.reuse, R150, PT ;  /* 0x000000960200720c */ /* 0x040fe40003fa6070 */
[C---:B------:R-:W-:Y:S02]  /*5fc0*/  ISETP.GE.U32.AND P4, PT, R2.reuse, R149, PT ;  /* 0x000000950200720c */ /* 0x040fe40003f86070 */
[CC--:B------:R-:W-:Y:S02]  /*5fd0*/  ISETP.GT.U32.AND P3, PT, R2.reuse, R148.reuse, PT ;  /* 0x000000940200720c */ /* 0x0c0fe40003f64070 */
[----:B------:R-:W-:-:S02]  /*5fe0*/  ISETP.GE.U32.AND P0, PT, R2, R148, PT ;  /* 0x000000940200720c */ /* 0x000fc40003f06070 */
[----:B------:R-:W-:Y:S02]  /*5ff0*/  FSEL R38, R128, -INF , !P2 ;  /* 0xff80000080267808 */ /* 0x000fe40005000000 */
[----:B------:R-:W-:Y:S02]  /*6000*/  IADD3 R2, P2, R2, 0x21, RZ ;  /* 0x0000002102027810 */ /* 0x000fe40007f5e0ff */
[----:B------:R-:W-:Y:S01]  /*6010*/  ISETP.GT.U32.AND.EX P1, PT, R12, RZ, PT, P1 ;  /* 0x000000ff0c00720c */ /* 0x000fe20003f24110 */
[----:B------:R-:W-:Y:S02]  /*6020*/  FMUL R117, R117, c[0x0][0x188] ;  /* 0x0000620075757a20 */ /* 0x000fe40000400000 */
[----:B------:R-:W-:Y:S01]  /*6030*/  IMAD.X R34, RZ, RZ, R12, P2 ;  /* 0x000000ffff227224 */ /* 0x000fe200010e060c */
[----:B------:R-:W-:Y:S01]  /*6040*/  FSEL R33, R104, -INF , !P1 ;  /* 0xff80000068217808 */ /* 0x000fe20004800000 */
[----:B------:R-:W-:Y:S01]  /*6050*/  FMUL R118, R118, c[0x0][0x188] ;  /* 0x0000620076767a20 */ /* 0x000fe20000400000 */
[C---:B------:R-:W-:Y:S01]  /*6060*/  ISETP.GT.U32.AND P2, PT, R2.reuse, R155, PT ;  /* 0x0000009b0200720c */ /* 0x040fe20003f44070 */
[----:B------:R-:W-:Y:S01]  /*6070*/  FMUL R119, R119, c[0x0][0x188] ;  /* 0x0000620077777a20 */ /* 0x000fe20000400000 */
[----:B------:R-:W-:-:S02]  /*6080*/  ISETP.GT.U32.AND P1, PT, R2, R154, PT ;  /* 0x0000009a0200720c */ /* 0x000fc40003f24070 */
[C---:B------:R-:W-:Y:S02]  /*6090*/  ISETP.GE.U32.AND.EX P4, PT, R12.reuse, RZ, PT, P4 ;  /* 0x000000ff0c00720c */ /* 0x040fe40003f86140 */
[C---:B------:R-:W-:Y:S02]  /*60a0*/  ISETP.GT.U32.AND.EX P3, PT, R12.reuse, RZ, PT, P3 ;  /* 0x000000ff0c00720c */ /* 0x040fe40003f64130 */
[C---:B------:R-:W-:Y:S02]  /*60b0*/  ISETP.GE.U32.AND.EX P5, PT, R12.reuse, RZ, PT, P5 ;  /* 0x000000ff0c00720c */ /* 0x040fe40003fa6150 */
[----:B------:R-:W-:Y:S02]  /*60c0*/  ISETP.GE.U32.AND.EX P0, PT, R12, RZ, PT, P0 ;  /* 0x000000ff0c00720c */ /* 0x000fe40003f06100 */
[C---:B------:R-:W-:Y:S02]  /*60d0*/  ISETP.GT.U32.AND.EX P2, PT, R34.reuse, RZ, PT, P2 ;  /* 0x000000ff2200720c */ /* 0x040fe40003f44120 */
[----:B------:R-:W-:-:S02]  /*60e0*/  ISETP.GT.U32.AND.EX P1, PT, R34, RZ, PT, P1 ;  /* 0x000000ff2200720c */ /* 0x000fc40003f24110 */
[----:B------:R-:W-:Y:S02]  /*60f0*/  FSEL R12, R117, -INF , !P4 ;  /* 0xff800000750c7808 */ /* 0x000fe40006000000 */
[----:B------:R-:W-:Y:S02]  /*6100*/  FSEL R32, R118, -INF , !P3 ;  /* 0xff80000076207808 */ /* 0x000fe40005800000 */
[----:B------:R-:W-:Y:S02]  /*6110*/  FSEL R106, R129, -INF , !P5 ;  /* 0xff800000816a7808 */ /* 0x000fe40006800000 */
[C---:B------:R-:W-:Y:S02]  /*6120*/  ISETP.GT.U32.AND P4, PT, R2.reuse, R153, PT ;  /* 0x000000990200720c */ /* 0x040fe40003f84070 */
[----:B------:R-:W-:Y:S02]  /*6130*/  ISETP.GT.U32.AND P3, PT, R2, R152, PT ;  /* 0x000000980200720c */ /* 0x000fe40003f64070 */
[----:B------:R-:W-:-:S02]  /*6140*/  FSEL R39, R119, -INF , !P0 ;  /* 0xff80000077277808 */ /* 0x000fc40004000000 */
[C---:B------:R-:W-:Y:S02]  /*6150*/  ISETP.GT.U32.AND P5, PT, R2.reuse, R151, PT ;  /* 0x000000970200720c */ /* 0x040fe40003fa4070 */
[----:B------:R-:W-:Y:S01]  /*6160*/  ISETP.GT.U32.AND P0, PT, R2, R150, PT ;  /* 0x000000960200720c */ /* 0x000fe20003f04070 */
[----:B------:R-:W-:Y:S01]  /*6170*/  FMUL R105, R105, c[0x0][0x188] ;  /* 0x0000620069697a20 */ /* 0x000fe20000400000 */
[----:B------:R-:W-:Y:S01]  /*6180*/  FSEL R4, R4, -INF , !P2 ;  /* 0xff80000004047808 */ /* 0x000fe20005000000 */
[----:B------:R-:W-:Y:S01]  /*6190*/  FMUL R107, R107, c[0x0][0x188] ;  /* 0x000062006b6b7a20 */ /* 0x000fe20000400000 */
[----:B------:R-:W-:Y:S01]  /*61a0*/  FSEL R117, R10, -INF , !P1 ;  /* 0xff8000000a757808 */ /* 0x000fe20004800000 */
[----:B------:R-:W-:Y:S01]  /*61b0*/  FMUL R10, R115, c[0x0][0x188] ;  /* 0x00006200730a7a20 */ /* 0x000fe20000400000 */
[C---:B------:R-:W-:Y:S02]  /*61c0*/  ISETP.GT.U32.AND P2, PT, R2.reuse, R149, PT ;  /* 0x000000950200720c */ /* 0x040fe40003f44070 */
[----:B------:R-:W-:Y:S01]  /*61d0*/  ISETP.GT.U32.AND P1, PT, R2, R148, PT ;  /* 0x000000940200720c */ /* 0x000fe20003f24070 */
[----:B------:R-:W-:Y:S01]  /*61e0*/  FMUL R2, R113, c[0x0][0x188] ;  /* 0x0000620071027a20 */ /* 0x000fe20000400000 */
[----:B------:R-:W-:-:S02]  /*61f0*/  ISETP.GT.U32.AND.EX P4, PT, R34, RZ, PT, P4 ;  /* 0x000000ff2200720c */ /* 0x000fc40003f84140 */
[C---:B------:R-:W-:Y:S02]  /*6200*/  ISETP.GT.U32.AND.EX P3, PT, R34.reuse, RZ, PT, P3 ;  /* 0x000000ff2200720c */ /* 0x040fe40003f64130 */
[C---:B------:R-:W-:Y:S02]  /*6210*/  ISETP.GT.U32.AND.EX P5, PT, R34.reuse, RZ, PT, P5 ;  /* 0x000000ff2200720c */ /* 0x040fe40003fa4150 */
[----:B------:R-:W-:Y:S02]  /*6220*/  ISETP.GT.U32.AND.EX P0, PT, R34, RZ, PT, P0 ;  /* 0x000000ff2200720c */ /* 0x000fe40003f04100 */
[----:B------:R-:W-:Y:S02]  /*6230*/  FMNMX R131, R116, R120, !PT ;  /* 0x0000007874837209 */ /* 0x000fe40007800000 */
[----:B------:R-:W-:Y:S02]  /*6240*/  FMNMX R132, R124, R125, !PT ;  /* 0x0000007d7c847209 */ /* 0x000fe40007800000 */
[----:B------:R-:W-:-:S02]  /*6250*/  FMNMX R129, R114, R112, !PT ;  /* 0x0000007072817209 */ /* 0x000fc40007800000 */
[----:B------:R-:W-:Y:S02]  /*6260*/  FMNMX R128, R111, R110, !PT ;  /* 0x0000006e6f807209 */ /* 0x000fe40007800000 */
[----:B------:R-:W-:Y:S02]  /*6270*/  FMNMX R127, R109, R108, !PT ;  /* 0x0000006c6d7f7209 */ /* 0x000fe40007800000 */
[----:B------:R-:W-:Y:S02]  /*6280*/  FMNMX R126, R38, R106, !PT ;  /* 0x0000006a267e7209 */ /* 0x000fe40007800000 */
[----:B------:R-:W-:Y:S02]  /*6290*/  FSEL R115, R105, -INF , !P4 ;  /* 0xff80000069737808 */ /* 0x000fe40006000000 */
[----:B------:R-:W-:Y:S02]  /*62a0*/  FSEL R113, R107, -INF , !P3 ;  /* 0xff8000006b717808 */ /* 0x000fe40005800000 */
[----:B------:R-:W-:-:S02]  /*62b0*/  FSEL R107, R2, -INF , !P5 ;  /* 0xff800000026b7808 */ /* 0x000fc40006800000 */
[----:B------:R-:W-:Y:S02]  /*62c0*/  FSEL R105, R10, -INF , !P0 ;  /* 0xff8000000a697808 */ /* 0x000fe40004000000 */
[----:B------:R-:W-:Y:S02]  /*62d0*/  FMNMX R131, R3, R131, !PT ;  /* 0x0000008303837209 */ /* 0x000fe40007800000 */
[----:B------:R-:W-:Y:S02]  /*62e0*/  FMNMX R132, R8, R132, !PT ;  /* 0x0000008408847209 */ /* 0x000fe40007800000 */
[----:B------:R-:W-:Y:S02]  /*62f0*/  FMNMX R129, R5, R129, !PT ;  /* 0x0000008105817209 */ /* 0x000fe40007800000 */
[----:B------:R-:W-:Y:S02]  /*6300*/  FMNMX R128, R6, R128, !PT ;  /* 0x0000008006807209 */ /* 0x000fe40007800000 */
[----:B------:R-:W-:-:S02]  /*6310*/  FMNMX R127, R7, R127, !PT ;  /* 0x0000007f077f7209 */ /* 0x000fc40007800000 */
[----:B------:R-:W-:Y:S02]  /*6320*/  FMNMX R126, R35, R126, !PT ;  /* 0x0000007e237e7209 */ /* 0x000fe40007800000 */
[----:B------:R-:W-:Y:S02]  /*6330*/  FMNMX R131, R4, R131, !PT ;  /* 0x0000008304837209 */ /* 0x000fe40007800000 */
[----:B------:R-:W-:Y:S02]  /*6340*/  FMNMX R132, R117, R132, !PT ;  /* 0x0000008475847209 */ /* 0x000fe40007800000 */
[----:B------:R-:W-:Y:S02]  /*6350*/  FMNMX R129, R115, R129, !PT ;  /* 0x0000008173817209 */ /* 0x000fe40007800000 */
[----:B------:R-:W-:Y:S02]  /*6360*/  FMNMX R128, R113, R128, !PT ;  /* 0x0000008071807209 */ /* 0x000fe40007800000 */
[----:B------:R-:W-:-:S02]  /*6370*/  FMNMX R127, R107, R127, !PT ;  /* 0x0000007f6b7f7209 */ /* 0x000fc40007800000 */
[----:B------:R-:W-:Y:S02]  /*6380*/  FMNMX R126, R105, R126, !PT ;  /* 0x0000007e697e7209 */ /* 0x000fe40007800000 */
[C---:B------:R-:W-:Y:S02]  /*6390*/  ISETP.GT.U32.AND.EX P2, PT, R34.reuse, RZ, PT, P2 ;  /* 0x000000ff2200720c */ /* 0x040fe40003f44120 */
[----:B------:R-:W-:Y:S01]  /*63a0*/  ISETP.GT.U32.AND.EX P1, PT, R34, RZ, PT, P1 ;  /* 0x000000ff2200720c */ /* 0x000fe20003f24110 */
[----:B------:R-:W-:Y:S01]  /*63b0*/  FMUL R34, R121, c[0x0][0x188] ;  /* 0x0000620079227a20 */ /* 0x000fe20000400000 */
[----:B------:R-:W0:Y:S04]  /*63c0*/  SHFL.BFLY PT, R133, R131, 0x2, 0x1f ;  /* 0x0c401f0083857f89 */ /* 0x000e2800000e0000 */
[----:B------:R-:W1:Y:S04]  /*63d0*/  SHFL.BFLY PT, R134, R132, 0x2, 0x1f ;  /* 0x0c401f0084867f89 */ /* 0x000e6800000e0000 */
[----:B------:R-:W2:Y:S04]  /*63e0*/  SHFL.BFLY PT, R130, R129, 0x2, 0x1f ;  /* 0x0c401f0081827f89 */ /* 0x000ea800000e0000 */
[----:B------:R-:W3:Y:S04]  /*63f0*/  SHFL.BFLY PT, R118, R128, 0x2, 0x1f ;  /* 0x0c401f0080767f89 */ /* 0x000ee800000e0000 */
[----:B------:R-:W4:Y:S04]  /*6400*/  SHFL.BFLY PT, R10, R127, 0x2, 0x1f ;  /* 0x0c401f007f0a7f89 */ /* 0x000f2800000e0000 */
[----:B------:R-:W5:Y:S01]  /*6410*/  SHFL.BFLY PT, R121, R126, 0x2, 0x1f ;  /* 0x0c401f007e797f89 */ /* 0x000f6200000e0000 */
[----:B------:R-:W-:Y:S01]  /*6420*/  FMUL R104, R123, c[0x0][0x188] ;  /* 0x000062007b687a20 */ /* 0x000fe20000400000 */
[----:B------:R-:W-:-:S02]  /*6430*/  FMNMX R123, R33, R12, !PT ;  /* 0x0000000c217b7209 */ /* 0x000fc40007800000 */
[----:B------:R-:W-:Y:S02]  /*6440*/  FMNMX R122, R32, R39, !PT ;  /* 0x00000027207a7209 */ /* 0x000fe40007800000 */
[----:B------:R-:W-:Y:S02]  /*6450*/  FSEL R34, R34, -INF , !P2 ;  /* 0xff80000022227808 */ /* 0x000fe40005000000 */
[----:B------:R-:W-:Y:S02]  /*6460*/  FSEL R104, R104, -INF , !P1 ;  /* 0xff80000068687808 */ /* 0x000fe40004800000 */
[----:B------:R-:W-:Y:S02]  /*6470*/  FMNMX R123, R9, R123, !PT ;  /* 0x0000007b097b7209 */ /* 0x000fe40007800000 */
[----:B------:R-:W-:Y:S02]  /*6480*/  FMNMX R122, R11, R122, !PT ;  /* 0x0000007a0b7a7209 */ /* 0x000fe40007800000 */
[----:B------:R-:W-:-:S02]  /*6490*/  FMNMX R123, R34, R123, !PT ;  /* 0x0000007b227b7209 */ /* 0x000fc40007800000 */
[----:B------:R-:W-:-:S03]  /*64a0*/  FMNMX R122, R104, R122, !PT ;  /* 0x0000007a687a7209 */ /* 0x000fc60007800000 */
[----:B------:R-:W5:Y:S01]  /*64b0*/  SHFL.BFLY PT, R119, R123, 0x2, 0x1f ;  /* 0x0c401f007b777f89 */ /* 0x000f6200000e0000 */
[----:B0-----:R-:W-:-:S03]  /*64c0*/  FMNMX R133, R131, R133, !PT ;  /* 0x0000008583857209 */ /* 0x001fc60007800000 */
[----:B------:R-:W0:Y:S01]  /*64d0*/  SHFL.BFLY PT, R2, R122, 0x2, 0x1f ;  /* 0x0c401f007a027f89 */ /* 0x000e2200000e0000 */
[----:B-1----:R-:W-:Y:S02]  /*64e0*/  FMNMX R134, R132, R134, !PT ;  /* 0x0000008684867209 */ /* 0x002fe40007800000 */
[----:B--2---:R-:W-:Y:S02]  /*64f0*/  FMNMX R130, R129, R130, !PT ;  /* 0x0000008281827209 */ /* 0x004fe40007800000 */
[----:B---3--:R-:W-:Y:S02]  /*6500*/  FMNMX R118, R128, R118, !PT ;  /* 0x0000007680767209 */ /* 0x008fe40007800000 */
[----:B----4-:R-:W-:Y:S02]  /*6510*/  FMNMX R10, R127, R10, !PT ;  /* 0x0000000a7f0a7209 */ /* 0x010fe40007800000 */
[----:B-----5:R-:W-:Y:S01]  /*6520*/  FMNMX R121, R126, R121, !PT ;  /* 0x000000797e797209 */ /* 0x020fe20007800000 */
[----:B------:R-:W1:Y:S04]  /*6530*/  SHFL.BFLY PT, R127, R130, 0x1, 0x1f ;  /* 0x0c201f00827f7f89 */ /* 0x000e6800000e0000 */
[----:B------:R-:W2:Y:S04]  /*6540*/  SHFL.BFLY PT, R126, R133, 0x1, 0x1f ;  /* 0x0c201f00857e7f89 */ /* 0x000ea800000e0000 */
[----:B------:R-:W3:Y:S04]  /*6550*/  SHFL.BFLY PT, R128, R118, 0x1, 0x1f ;  /* 0x0c201f0076807f89 */ /* 0x000ee800000e0000 */
[----:B------:R-:W4:Y:S04]  /*6560*/  SHFL.BFLY PT, R129, R10, 0x1, 0x1f ;  /* 0x0c201f000a817f89 */ /* 0x000f2800000e0000 */
[----:B------:R-:W5:Y:S04]  /*6570*/  SHFL.BFLY PT, R131, R121, 0x1, 0x1f ;  /* 0x0c201f0079837f89 */ /* 0x000f6800000e0000 */
[----:B------:R-:W5:Y:S01]  /*6580*/  SHFL.BFLY PT, R132, R134, 0x1, 0x1f ;  /* 0x0c201f0086847f89 */ /* 0x000f6200000e0000 */
[----:B------:R-:W-:-:S02]  /*6590*/  FMNMX R119, R123, R119, !PT ;  /* 0x000000777b777209 */ /* 0x000fc40007800000 */
[----:B0-----:R-:W-:Y:S01]  /*65a0*/  FMNMX R2, R122, R2, !PT ;  /* 0x000000027a027209 */ /* 0x001fe20007800000 */
[----:B------:R-:W-:Y:S02]  /*65b0*/  BSSY B0, `(.L_x_1) ;  /* 0x000001b000007945 */ /* 0x000fe40003800000 */
[----:B------:R0:W0:Y:S01]  /*65c0*/  SHFL.BFLY PT, R122, R119, 0x1, 0x1f ;  /* 0x0c201f00777a7f89 */ /* 0x00002200000e0000 */
[----:B-1----:R-:W-:-:S03]  /*65d0*/  FMNMX R127, R130, R127, !PT ;  /* 0x0000007f827f7209 */ /* 0x002fc60007800000 */
[----:B------:R1:W0:Y:S01]  /*65e0*/  SHFL.BFLY PT, R123, R2, 0x1, 0x1f ;  /* 0x0c201f00027b7f89 */ /* 0x00022200000e0000 */
[----:B--2---:R-:W-:Y:S02]  /*65f0*/  FMNMX R126, R133, R126, !PT ;  /* 0x0000007e857e7209 */ /* 0x004fe40007800000 */
[----:B---3--:R-:W-:Y:S02]  /*6600*/  FMNMX R128, R118, R128, !PT ;  /* 0x0000008076807209 */ /* 0x008fe40007800000 */
[----:B----4-:R-:W-:Y:S02]  /*6610*/  FMNMX R129, R10, R129, !PT ;  /* 0x000000810a817209 */ /* 0x010fe40007800000 */
[----:B-----5:R-:W-:Y:S02]  /*6620*/  FMNMX R131, R121, R131, !PT ;  /* 0x0000008379837209 */ /* 0x020fe40007800000 */
[----:B------:R-:W-:Y:S01]  /*6630*/  FMNMX R132, R134, R132, !PT ;  /* 0x0000008486847209 */ /* 0x000fe20007800000 */
[----:B------:R-:W-:Y:S06]  /*6640*/  BAR.SYNC.DEFER_BLOCKING 0x0 ;  /* 0x0000000000007b1d */ /* 0x000fec0000010000 */
[----:B------:R-:W-:Y:S05]  /*6650*/  @P6 BRA `(.L_x_2) ;  /* 0x0000010000006947 */ /* 0x000fea0003800000 */
[----:B-1----:R-:W1:Y:S04]  /*6660*/  S2R R154, SR_TID.X ;  /* 0x00000000009a7919 */ /* 0x002e680000002100 */
[----:B------:R-:W2:Y:S01]  /*6670*/  S2R R155, SR_TID.X ;  /* 0x00000000009b7919 */ /* 0x000ea20000002100 */
[----:B-1----:R-:W-:-:S04]  /*6680*/  LOP3.LUT R154, R154, 0x1c, RZ, 0xc0, !PT ;  /* 0x0000001c9a9a7812 */ /* 0x002fc800078ec0ff */
[----:B------:R-:W-:Y:S02]  /*6690*/  LEA.HI R156, R154, 0x8, RZ, 0x1e ;  /* 0x000000089a9c7811 */ /* 0x000fe400078ff0ff */
[C---:B--2---:R-:W-:Y:S02]  /*66a0*/  LOP3.LUT R154, R155.reuse, 0x7f, RZ, 0xc0, !PT ;  /* 0x0000007f9b9a7812 */ /* 0x044fe400078ec0ff */
[----:B------:R-:W-:Y:S02]  /*66b0*/  LOP3.LUT R155, R155, 0x1c, RZ, 0xc0, !PT ;  /* 0x0000001c9b9b7812 */ /* 0x000fe400078ec0ff */
[--C-:B------:R-:W-:Y:S02]  /*66c0*/  SHF.R.U32.HI R138, RZ, 0x3, R154.reuse ;  /* 0x00000003ff8a7819 */ /* 0x100fe4000001169a */
[----:B------:R-:W-:Y:S01]  /*66d0*/  SHF.R.U32.HI R135, RZ, 0x3, R154 ;  /* 0x00000003ff877819 */ /* 0x000fe2000001169a */
[----:B------:R-:W-:Y:S01]  /*66e0*/  IMAD.SHL.U32 R137, R155, 0x4, RZ ;  /* 0x000000049b897824 */ /* 0x000fe200078e00ff */
[----:B------:R-:W-:-:S02]  /*66f0*/  LOP3.LUT R138, R138, 0xc, RZ, 0xc0, !PT ;  /* 0x0000000c8a8a7812 */ /* 0x000fc400078ec0ff */
[----:B------:R-:W-:Y:S02]  /*6700*/  SHF.L.U32 R136, R156, 0x4, RZ ;  /* 0x000000049c887819 */ /* 0x000fe400000006ff */
[----:B------:R-:W-:Y:S01]  /*6710*/  LOP3.LUT R135, R135, 0xc, RZ, 0xc0, !PT ;  /* 0x0000000c87877812 */ /* 0x000fe200078ec0ff */
[----:B------:R-:W-:-:S04]  /*6720*/  IMAD.IADD R137, R137, 0x1, R138 ;  /* 0x0000000189897824 */ /* 0x000fc800078e028a */
[----:B------:R-:W-:Y:S01]  /*6730*/  IMAD.IADD R135, R135, 0x1, R136 ;  /* 0x0000000187877824 */ /* 0x000fe200078e0288 */
[----:B------:R1:W-:Y:S04]  /*6740*/  STS [R137+0x4000], R126 ;  /* 0x0040007e89007388 */ /* 0x0003e80000000800 */
[----:B------:R1:W-:Y:S02]  /*6750*/  STS [R135+0x4000], R132 ;  /* 0x0040008487007388 */ /* 0x0003e40000000800 */
.L_x_2:
[----:B-1----:R-:W-:Y:S05]  /*6760*/  BSYNC B0 ;  /* 0x0000000000007941 */ /* 0x002fea0003800000 */
.L_x_1:
[----:B------:R-:W-:Y:S01]  /*6770*/  BSSY B0, `(.L_x_3) ;  /* 0x0000031000007945 */ /* 0x000fe20003800000 */
[----:B------:R-:W-:Y:S01]  /*6780*/  BSSY B1, `(.L_x_4) ;  /* 0x000002e000017945 */ /* 0x000fe20003800000 */
[----:B0-----:R-:W-:Y:S02]  /*6790*/  FMNMX R122, R119, R122, !PT ;  /* 0x0000007a777a7209 */ /* 0x001fe40007800000 */
[----:B------:R-:W-:Y:S01]  /*67a0*/  FMNMX R123, R2, R123, !PT ;  /* 0x0000007b027b7209 */ /* 0x000fe20007800000 */
[----:B------:R-:W-:Y:S05]  /*67b0*/  @P6 BRA `(.L_x_5) ;  /* 0x0000013000006947 */ /* 0x000fea0003800000 */
[----:B------:R-:W0:Y:S02]  /*67c0*/  S2R R10, SR_TID.X ;  /* 0x00000000000a7919 */ /* 0x000e240000002100 */
[----:B0-----:R-:W-:-:S02]  /*67d0*/  LOP3.LUT R118, R10, 0x1c, RZ, 0xc0, !PT ;  /* 0x0000001c0a767812 */ /* 0x001fc400078ec0ff */
[----:B------:R-:W-:Y:S02]  /*67e0*/  LOP3.LUT R10, R10, 0x7f, RZ, 0xc0, !PT ;  /* 0x0000007f0a0a7812 */ /* 0x000fe400078ec0ff */
[----:B------:R-:W-:Y:S02]  /*67f0*/  LEA.HI R118, R118, 0x10, RZ, 0x1e ;  /* 0x0000001076767811 */ /* 0x000fe400078ff0ff */
[----:B------:R-:W-:Y:S02]  /*6800*/  SHF.R.U32.HI R10, RZ, 0x3, R10 ;  /* 0x00000003ff0a7819 */ /* 0x000fe4000001160a */
[----:B------:R-:W-:Y:S02]  /*6810*/  SHF.L.U32 R118, R118, 0x4, RZ ;  /* 0x0000000476767819 */ /* 0x000fe400000006ff */
[----:B------:R-:W-:-:S05]  /*6820*/  LOP3.LUT R10, R10, 0xc, RZ, 0xc0, !PT ;  /* 0x0000000c0a0a7812 */ /* 0x000fca00078ec0ff */
[----:B------:R-:W-:-:S05]  /*6830*/  IMAD.IADD R10, R10, 0x1, R118 ;  /* 0x000000010a0a7824 */ /* 0x000fca00078e0276 */
[----:B------:R0:W-:Y:S01]  /*6840*/  STS [R10+0x4000], R127 ;  /* 0x0040007f0a007388 */ /* 0x0001e20000000800 */
[----:B------:R-:W-:Y:S05]  /*6850*/  @P6 BRA `(.L_x_6) ;  /* 0x0000013000006947 */ /* 0x000fea0003800000 */
[----:B0-----:R-:W0:Y:S02]  /*6860*/  S2R R10, SR_TID.X ;  /* 0x00000000000a7919 */ /* 0x001e240000002100 */
[C---:B0-----:R-:W-:Y:S02]  /*6870*/  LOP3.LUT R118, R10.reuse, 0x1c, RZ, 0xc0, !PT ;  /* 0x0000001c0a767812 */ /* 0x041fe400078ec0ff */
[----:B------:R-:W-:Y:S02]  /*6880*/  LOP3.LUT R10, R10, 0x7f, RZ, 0xc0, !PT ;  /* 0x0000007f0a0a7812 */ /* 0x000fe400078ec0ff */
[----:B------:R-:W-:Y:S02]  /*6890*/  LEA.HI R118, R118, 0x18, RZ, 0x1e ;  /* 0x0000001876767811 */ /* 0x000fe400078ff0ff */
[----:B------:R-:W-:-:S03]  /*68a0*/  SHF.R.U32.HI R10, RZ, 0x3, R10 ;  /* 0x00000003ff0a7819 */ /* 0x000fc6000001160a */
[----:B------:R-:W-:Y:S01]  /*68b0*/  IMAD.SHL.U32 R118, R118, 0x10, RZ ;  /* 0x0000001076767824 */ /* 0x000fe200078e00ff */
[----:B------:R-:W-:-:S05]  /*68c0*/  LOP3.LUT R10, R10, 0xc, RZ, 0xc0, !PT ;  /* 0x0000000c0a0a7812 */ /* 0x000fca00078ec0ff */
[----:B------:R-:W-:-:S05]  /*68d0*/  IMAD.IADD R10, R10, 0x1, R118 ;  /* 0x000000010a0a7824 */ /* 0x000fca00078e0276 */
[----:B------:R0:W-:Y:S02]  /*68e0*/  STS [R10+0x4000], R128 ;  /* 0x004000800a007388 */ /* 0x0001e40000000800 */
.L_x_5:
[----:B------:R-:W-:Y:S05]  /*68f0*/  @P6 BRA `(.L_x_7) ;  /* 0x0000013000006947 */ /* 0x000fea0003800000 */
[----:B------:R-:W1:Y:S02]  /*6900*/  S2R R2, SR_TID.X ;  /* 0x0000000000027919 */ /* 0x000e640000002100 */
[C---:B01----:R-:W-:Y:S02]  /*6910*/  LOP3.LUT R10, R2.reuse, 0x1c, RZ, 0xc0, !PT ;  /* 0x0000001c020a7812 */ /* 0x043fe400078ec0ff */
[----:B------:R-:W-:Y:S02]  /*6920*/  LOP3.LUT R2, R2, 0x7f, RZ, 0xc0, !PT ;  /* 0x0000007f02027812 */ /* 0x000fe400078ec0ff */
[----:B------:R-:W-:Y:S02]  /*6930*/  LEA.HI R10, R10, 0x20, RZ, 0x1e ;  /* 0x000000200a0a7811 */ /* 0x000fe400078ff0ff */
[----:B------:R-:W-:Y:S02]  /*6940*/  SHF.R.U32.HI R2, RZ, 0x3, R2 ;  /* 0x00000003ff027819 */ /* 0x000fe40000011602 */
[----:B------:R-:W-:-:S02]  /*6950*/  SHF.L.U32 R10, R10, 0x4, RZ ;  /* 0x000000040a0a7819 */ /* 0x000fc400000006ff */
[----:B------:R-:W-:-:S05]  /*6960*/  LOP3.LUT R2, R2, 0xc, RZ, 0xc0, !PT ;  /* 0x0000000c02027812 */ /* 0x000fca00078ec0ff */
[----:B------:R-:W-:-:S05]  /*6970*/  IMAD.IADD R2, R2, 0x1, R10 ;  /* 0x0000000102027824 */ /* 0x000fca00078e020a */
[----:B------:R0:W-:Y:S02]  /*6980*/  STS [R2+0x4000], R129 ;  /* 0x0040008102007388 */ /* 0x0001e40000000800 */
.L_x_6:
        /* <DEDUP_REMOVED lines=10> */
.L_x_7:
[----:B------:R-:W-:Y:S01]  /*6a30*/  @P6 BREAK B1 ;  /* 0x0000000000016942 */ /* 0x000fe20003800000 */
[----:B------:R-:W-:Y:S05]  /*6a40*/  @P6 BRA `(.L_x_9) ;  /* 0x0000003000006947 */ /* 0x000fea0003800000 */
[----:B------:R1:W-:Y:S02]  /*6a50*/  STS [R252+0x4000], R122 ;  /* 0x0040007afc007388 */ /* 0x0003e40000000800 */
.L_x_8:
[----:B------:R-:W-:Y:S05]  /*6a60*/  BSYNC B1 ;  /* 0x0000000000017941 */ /* 0x000fea0003800000 */
.L_x_4:
[----:B------:R2:W-:Y:S02]  /*6a70*/  @!P6 STS [R231+0x4000], R123 ;  /* 0x0040007be700e388 */ /* 0x0005e40000000800 */
.L_x_9:
[----:B------:R-:W-:Y:S05]  /*6a80*/  BSYNC B0 ;  /* 0x0000000000007941 */ /* 0x000fea0003800000 */
.L_x_3:
[----:B------:R-:W-:Y:S01]  /*6a90*/  WARPSYNC 0xffffffff ;  /* 0xffffffff00007948 */ /* 0x000fe20003800000 */
[----:B-1----:R-:W1:Y:S01]  /*6aa0*/  S2R R122, SR_TID.X ;  /* 0x00000000007a7919 */ /* 0x002e620000002100 */
[----:B------:R-:W-:Y:S03]  /*6ab0*/  BSSY B0, `(.L_x_10) ;  /* 0x00000ed000007945 */ /* 0x000fe60003800000 */
[----:B------:R-:W-:Y:S06]  /*6ac0*/  BAR.SYNC.DEFER_BLOCKING 0x0 ;  /* 0x0000000000007b1d */ /* 0x000fec0000010000 */
[----:B------:R-:W3:Y:S04]  /*6ad0*/  S2R R130, SR_TID.X ;  /* 0x0000000000827919 */ /* 0x000ee80000002100 */
[----:B------:R-:W4:Y:S01]  /*6ae0*/  S2R R126, SR_TID.X ;  /* 0x00000000007e7919 */ /* 0x000f220000002100 */
[----:B-1----:R-:W-:-:S02]  /*6af0*/  LOP3.LUT R121, R122, 0x7f, RZ, 0xc0, !PT ;  /* 0x0000007f7a797812 */ /* 0x002fc400078ec0ff */
[----:B------:R-:W-:-:S03]  /*6b00*/  LOP3.LUT R201, R122, 0x1c, RZ, 0xc0, !PT ;  /* 0x0000001c7ac97812 */ /* 0x000fc600078ec0ff */
[----:B0-----:R-:W0:Y:S01]  /*6b10*/  LDS R2, [R121.X4+0x4000] ;  /* 0x0040000079027984 */ /* 0x001e220000004800 */
[----:B------:R-:W-:-:S03]  /*6b20*/  LEA.HI R230, R201, 0x8, RZ, 0x1e ;  /* 0x00000008c9e67811 */ /* 0x000fc600078ff0ff */
[----:B------:R-:W1:Y:S01]  /*6b30*/  LDS R10, [R121.X4+0x4200] ;  /* 0x00420000790a7984 */ /* 0x000e620000004800 */
[----:B---3--:R-:W-:-:S04]  /*6b40*/  LOP3.LUT R132, R130, 0x1c, RZ, 0xc0, !PT ;  /* 0x0000001c82847812 */ /* 0x008fc800078ec0ff */
[C---:B------:R-:W-:Y:S02]  /*6b50*/  LEA.HI R129, R132.reuse, 0x10, RZ, 0x1e ;  /* 0x0000001084817811 */ /* 0x040fe400078ff0ff */
[C---:B------:R-:W-:Y:S02]  /*6b60*/  LEA.HI R128, R132.reuse, 0x18, RZ, 0x1e ;  /* 0x0000001884807811 */ /* 0x040fe400078ff0ff */
[----:B--2---:R-:W-:Y:S02]  /*6b70*/  LEA.HI R123, R132, 0x20, RZ, 0x1e ;  /* 0x00000020847b7811 */ /* 0x004fe400078ff0ff */
[----:B----4-:R-:W-:-:S04]  /*6b80*/  LOP3.LUT R126, R126, 0x1c, RZ, 0xc0, !PT ;  /* 0x0000001c7e7e7812 */ /* 0x010fc800078ec0ff */
[----:B------:R-:W-:Y:S01]  /*6b90*/  LEA.HI R126, R126, 0x30, RZ, 0x1e ;  /* 0x000000307e7e7811 */ /* 0x000fe200078ff0ff */
[----:B0-----:R-:W0:Y:S04]  /*6ba0*/  SHFL.BFLY PT, R118, R2, 0x2, 0x1f ;  /* 0x0c401f0002767f89 */ /* 0x001e2800000e0000 */
[----:B-1----:R-:W1:Y:S01]  /*6bb0*/  SHFL.BFLY PT, R119, R10, 0x2, 0x1f ;  /* 0x0c401f000a777f89 */ /* 0x002e6200000e0000 */
[----:B0-----:R-:W-:Y:S02]  /*6bc0*/  FMNMX R118, R2, R118, !PT ;  /* 0x0000007602767209 */ /* 0x001fe40007800000 */
[----:B-1----:R-:W-:-:S03]  /*6bd0*/  FMNMX R119, R10, R119, !PT ;  /* 0x000000770a777209 */ /* 0x002fc60007800000 */
[----:B------:R-:W0:Y:S04]  /*6be0*/  SHFL.BFLY PT, R2, R118, 0x1, 0x1f ;  /* 0x0c201f0076027f89 */ /* 0x000e2800000e0000 */
[----:B------:R-:W1:Y:S01]  /*6bf0*/  SHFL.BFLY PT, R10, R119, 0x1, 0x1f ;  /* 0x0c201f00770a7f89 */ /* 0x000e6200000e0000 */
[----:B0-----:R-:W-:Y:S02]  /*6c00*/  FMNMX R2, R118, R2, !PT ;  /* 0x0000000276027209 */ /* 0x001fe40007800000 */
[----:B-1----:R-:W-:-:S03]  /*6c10*/  FMNMX R10, R119, R10, !PT ;  /* 0x0000000a770a7209 */ /* 0x002fc60007800000 */
[----:B------:R-:W-:Y:S04]  /*6c20*/  @!P6 STS [R121.X4+0x4000], R2 ;  /* 0x004000027900e388 */ /* 0x000fe80000004800 */
[----:B------:R-:W-:Y:S04]  /*6c30*/  @!P6 STS [R121.X4+0x4200], R10 ;  /* 0x0042000a7900e388 */ /* 0x000fe80000004800 */
[----:B------:R-:W-:Y:S06]  /*6c40*/  BAR.SYNC.DEFER_BLOCKING 0x0 ;  /* 0x0000000000007b1d */ /* 0x000fec0000010000 */
[----:B------:R-:W0:Y:S04]  /*6c50*/  LDS R2, [R201.X4+0x4000] ;  /* 0x00400000c9027984 */ /* 0x000e280000004800 */
[----:B------:R-:W1:Y:S04]  /*6c60*/  LDS R119, [R230.X16+0x4000] ;  /* 0x00400000e6777984 */ /* 0x000e68000000c800 */
[----:B------:R-:W2:Y:S01]  /*6c70*/  LDS R118, [R129.X16+0x4000] ;  /* 0x0040000081767984 */ /* 0x000ea2000000c800 */
[----:B0-----:R-:W-:-:S05]  /*6c80*/  FMNMX R2, R2, R30, !PT ;  /* 0x0000001e02027209 */ /* 0x001fca0007800000 */
[--C-:B------:R-:W-:Y:S02]  /*6c90*/  FADD R164, R116, -R2.reuse ;  /* 0x8000000274a47221 */ /* 0x100fe40000000000 */
[----:B------:R-:W0:Y:S01]  /*6ca0*/  LDS R116, [R128.X16+0x4000] ;  /* 0x0040000080747984 */ /* 0x000e22000000c800 */
[--C-:B------:R-:W-:Y:S02]  /*6cb0*/  FADD R4, R4, -R2.reuse ;  /* 0x8000000204047221 */ /* 0x100fe40000000000 */
[--C-:B------:R-:W-:Y:S01]  /*6cc0*/  FADD R162, R3, -R2.reuse ;  /* 0x8000000203a27221 */ /* 0x100fe20000000000 */
[----:B-1----:R-:W-:Y:S01]  /*6cd0*/  FMNMX R3, R119, R31, !PT ;  /* 0x0000001f77037209 */ /* 0x002fe20007800000 */
[----:B------:R-:W-:Y:S01]  /*6ce0*/  FMUL R4, R4, 1.4426950216293334961 ;  /* 0x3fb8aa3b04047820 */ /* 0x000fe20000400000 */
[----:B------:R-:W-:Y:S01]  /*6cf0*/  LEA.HI R119, R132, 0x28, RZ, 0x1e ;  /* 0x0000002884777811 */ /* 0x000fe200078ff0ff */
[----:B------:R-:W-:Y:S02]  /*6d00*/  FADD R120, R120, -R2 ;  /* 0x8000000278787221 */ /* 0x000fe40000000000 */
[----:B------:R2:W-:Y:S01]  /*6d10*/  MUFU.EX2 R147, R4 ;  /* 0x0000000400937308 */ /* 0x0005e20000000800 */
[----:B------:R-:W-:-:S02]  /*6d20*/  FADD R8, R8, -R3 ;  /* 0x8000000308087221 */ /* 0x000fc40000000000 */
[----:B------:R-:W-:Y:S02]  /*6d30*/  FMUL R164, R164, 1.4426950216293334961 ;  /* 0x3fb8aa3ba4a47820 */ /* 0x000fe40000400000 */
[----:B------:R-:W-:Y:S02]  /*6d40*/  FMUL R8, R8, 1.4426950216293334961 ;  /* 0x3fb8aa3b08087820 */ /* 0x000fe40000400000 */
[----:B------:R-:W-:Y:S01]  /*6d50*/  FMUL R10, R120, 1.4426950216293334961 ;  /* 0x3fb8aa3b780a7820 */ /* 0x000fe20000400000 */
[----:B--2---:R-:W-:Y:S01]  /*6d60*/  FMNMX R4, R118, R29, !PT ;  /* 0x0000001d76047209 */ /* 0x004fe20007800000 */
[----:B------:R1:W-:Y:S01]  /*6d70*/  MUFU.EX2 R161, R8 ;  /* 0x0000000800a17308 */ /* 0x0003e20000000800 */
[--C-:B------:R-:W-:Y:S02]  /*6d80*/  FADD R124, R124, -R3.reuse ;  /* 0x800000037c7c7221 */ /* 0x100fe40000000000 */
[----:B------:R-:W-:Y:S02]  /*6d90*/  FADD R125, R125, -R3 ;  /* 0x800000037d7d7221 */ /* 0x000fe40000000000 */
[----:B------:R-:W-:-:S02]  /*6da0*/  FADD R139, R112, -R4 ;  /* 0x80000004708b7221 */ /* 0x000fc40000000000 */
[----:B------:R-:W-:Y:S01]  /*6db0*/  FADD R112, R5, -R4 ;  /* 0x8000000405707221 */ /* 0x000fe20000000000 */
[----:B------:R-:W-:Y:S01]  /*6dc0*/  MUFU.EX2 R164, R164 ;  /* 0x000000a400a47308 */ /* 0x000fe20000000800 */
[----:B-1----:R-:W1:Y:S01]  /*6dd0*/  LDS R8, [R123.X16+0x4000] ;  /* 0x004000007b087984 */ /* 0x002e62000000c800 */
[----:B------:R-:W-:Y:S02]  /*6de0*/  FMUL R162, R162, 1.4426950216293334961 ;  /* 0x3fb8aa3ba2a27820 */ /* 0x000fe40000400000 */
[----:B------:R-:W-:Y:S02]  /*6df0*/  FMUL R124, R124, 1.4426950216293334961 ;  /* 0x3fb8aa3b7c7c7820 */ /* 0x000fe40000400000 */
[----:B------:R-:W-:Y:S02]  /*6e00*/  FMUL R125, R125, 1.4426950216293334961 ;  /* 0x3fb8aa3b7d7d7820 */ /* 0x000fe40000400000 */
[----:B------:R-:W2:Y:S01]  /*6e10*/  MUFU.EX2 R10, R10 ;  /* 0x0000000a000a7308 */ /* 0x000ea20000000800 */
[----:B------:R-:W-:-:S02]  /*6e20*/  FADD R117, R117, -R3 ;  /* 0x8000000375757221 */ /* 0x000fc40000000000 */
[----:B------:R-:W-:Y:S01]  /*6e30*/  FMUL R112, R112, 1.4426950216293334961 ;  /* 0x3fb8aa3b70707820 */ /* 0x000fe20000400000 */
[----:B0-----:R-:W-:Y:S01]  /*6e40*/  FMNMX R5, R116, R28, !PT ;  /* 0x0000001c74057209 */ /* 0x001fe20007800000 */
[----:B------:R-:W-:-:S03]  /*6e50*/  FMUL R117, R117, 1.4426950216293334961 ;  /* 0x3fb8aa3b75757820 */ /* 0x000fc60000400000 */
[----:B------:R-:W-:Y:S01]  /*6e60*/  MUFU.EX2 R163, R124 ;  /* 0x0000007c00a37308 */ /* 0x000fe20000000800 */
[----:B------:R-:W-:Y:S02]  /*6e70*/  FADD R114, R114, -R4 ;  /* 0x8000000472727221 */ /* 0x000fe40000000000 */
[--C-:B------:R-:W-:Y:S02]  /*6e80*/  FADD R110, R110, -R5.reuse ;  /* 0x800000056e6e7221 */ /* 0x100fe40000000000 */
[--C-:B------:R-:W-:Y:S02]  /*6e90*/  FADD R111, R111, -R5.reuse ;  /* 0x800000056f6f7221 */ /* 0x100fe40000000000 */
[----:B------:R-:W-:Y:S01]  /*6ea0*/  FMUL R110, R110, 1.4426950216293334961 ;  /* 0x3fb8aa3b6e6e7820 */ /* 0x000fe20000400000 */
[----:B------:R-:W-:Y:S01]  /*6eb0*/  MUFU.EX2 R148, R125 ;  /* 0x0000007d00947308 */ /* 0x000fe20000000800 */
[----:B------:R-:W-:Y:S02]  /*6ec0*/  FMUL R111, R111, 1.4426950216293334961 ;  /* 0x3fb8aa3b6f6f7820 */ /* 0x000fe40000400000 */
[----:B------:R-:W-:-:S02]  /*6ed0*/  FADD R157, R6, -R5 ;  /* 0x80000005069d7221 */ /* 0x000fc40000000000 */
[----:B------:R-:W-:Y:S02]  /*6ee0*/  FADD R138, R113, -R5 ;  /* 0x80000005718a7221 */ /* 0x000fe40000000000 */
[----:B------:R-:W-:Y:S01]  /*6ef0*/  FMUL R157, R157, 1.4426950216293334961 ;  /* 0x3fb8aa3b9d9d7820 */ /* 0x000fe20000400000 */
[----:B------:R0:W-:Y:S01]  /*6f00*/  MUFU.EX2 R146, R110 ;  /* 0x0000006e00927308 */ /* 0x0001e20000000800 */
[----:B------:R-:W-:Y:S02]  /*6f10*/  FMUL R138, R138, 1.4426950216293334961 ;  /* 0x3fb8aa3b8a8a7820 */ /* 0x000fe40000400000 */
[----:B------:R-:W-:Y:S02]  /*6f20*/  FMUL R139, R139, 1.4426950216293334961 ;  /* 0x3fb8aa3b8b8b7820 */ /* 0x000fe40000400000 */
[----:B------:R-:W-:Y:S02]  /*6f30*/  FMUL R114, R114, 1.4426950216293334961 ;  /* 0x3fb8aa3b72727820 */ /* 0x000fe40000400000 */
[----:B------:R-:W-:Y:S01]  /*6f40*/  FADD R115, R115, -R4 ;  /* 0x8000000473737221 */ /* 0x000fe20000000000 */
[----:B------:R-:W3:Y:S01]  /*6f50*/  MUFU.EX2 R162, R162 ;  /* 0x000000a200a27308 */ /* 0x000ee20000000800 */
[----:B0-----:R-:W0:Y:S01]  /*6f60*/  LDS R110, [R119.X16+0x4000] ;  /* 0x00400000776e7984 */ /* 0x001e22000000c800 */
[----:B-1----:R-:W-:Y:S01]  /*6f70*/  FMNMX R6, R8, R27, !PT ;  /* 0x0000001b08067209 */ /* 0x002fe20007800000 */
[----:B------:R-:W-:-:S02]  /*6f80*/  FMUL R115, R115, 1.4426950216293334961 ;  /* 0x3fb8aa3b73737820 */ /* 0x000fc40000400000 */
[----:B------:R1:W4:Y:S01]  /*6f90*/  LDS R8, [R126.X16+0x4000] ;  /* 0x004000007e087984 */ /* 0x000322000000c800 */
[----:B------:R-:W-:Y:S02]  /*6fa0*/  FADD R127, -R3, R31 ;  /* 0x0000001f037f7221 */ /* 0x000fe40000000100 */
[----:B------:R-:W5:Y:S01]  /*6fb0*/  MUFU.EX2 R140, R117 ;  /* 0x00000075008c7308 */ /* 0x000f620000000800 */
[--C-:B------:R-:W-:Y:S02]  /*6fc0*/  FADD R156, R109, -R6.reuse ;  /* 0x800000066d9c7221 */ /* 0x100fe40000000000 */
[--C-:B------:R-:W-:Y:S02]  /*6fd0*/  FADD R154, R7, -R6.reuse ;  /* 0x80000006079a7221 */ /* 0x100fe40000000000 */
[----:B------:R-:W-:Y:S01]  /*6fe0*/  FADD R137, R108, -R6 ;  /* 0x800000066c897221 */ /* 0x000fe20000000000 */
[----:B-1----:R-:W1:Y:S01]  /*6ff0*/  S2R R126, SR_TID.X ;  /* 0x00000000007e7919 */ /* 0x002e620000002100 */
[----:B------:R-:W-:Y:S01]  /*7000*/  FMUL R156, R156, 1.4426950216293334961 ;  /* 0x3fb8aa3b9c9c7820 */ /* 0x000fe20000400000 */
[----:B------:R2:W-:Y:S01]  /*7010*/  MUFU.EX2 R158, R112 ;  /* 0x00000070009e7308 */ /* 0x0005e20000000800 */
[----:B------:R-:W-:-:S02]  /*7020*/  FMUL R137, R137, 1.4426950216293334961 ;  /* 0x3fb8aa3b89897820 */ /* 0x000fc40000400000 */
[----:B------:R-:W-:Y:S02]  /*7030*/  FMUL R154, R154, 1.4426950216293334961 ;  /* 0x3fb8aa3b9a9a7820 */ /* 0x000fe40000400000 */
[----:B------:R-:W-:Y:S02]  /*7040*/  FADD R28, -R5, R28 ;  /* 0x0000001c051c7221 */ /* 0x000fe40000000100 */
[----:B------:R-:W-:Y:S01]  /*7050*/  FADD R27, -R6, R27 ;  /* 0x0000001b061b7221 */ /* 0x000fe20000000100 */
[----:B------:R5:W0:Y:S01]  /*7060*/  MUFU.EX2 R159, R111 ;  /* 0x0000006f009f7308 */ /* 0x000a220000000800 */
[----:B--2---:R-:W-:Y:S02]  /*7070*/  FADD R112, R164, R10 ;  /* 0x0000000aa4707221 */ /* 0x004fe40000000000 */
[----:B------:R-:W-:Y:S02]  /*7080*/  FMUL R28, R28, 1.4426950216293334961 ;  /* 0x3fb8aa3b1c1c7820 */ /* 0x000fe40000400000 */
[----:B---3--:R-:W-:-:S02]  /*7090*/  FADD R112, R162, R112 ;  /* 0x00000070a2707221 */ /* 0x008fc40000000000 */
[----:B------:R-:W-:Y:S01]  /*70a0*/  FMUL R127, R127, 1.4426950216293334961 ;  /* 0x3fb8aa3b7f7f7820 */ /* 0x000fe20000400000 */
[----:B------:R-:W2:Y:S01]  /*70b0*/  MUFU.EX2 R157, R157 ;  /* 0x0000009d009d7308 */ /* 0x000ea20000000800 */
[----:B-----5:R-:W-:Y:S02]  /*70c0*/  FADD R111, R163, R148 ;  /* 0x00000094a36f7221 */ /* 0x020fe40000000000 */
[----:B------:R-:W-:Y:S02]  /*70d0*/  FADD R112, R147, R112 ;  /* 0x0000007093707221 */ /* 0x000fe40000000000 */
[----:B------:R-:W-:Y:S01]  /*70e0*/  FADD R111, R161, R111 ;  /* 0x0000006fa16f7221 */ /* 0x000fe20000000000 */
[----:B-1----:R-:W-:Y:S01]  /*70f0*/  LOP3.LUT R126, R126, 0x1c, RZ, 0xc0, !PT ;  /* 0x0000001c7e7e7812 */ /* 0x002fe200078ec0ff */
[----:B------:R-:W-:Y:S01]  /*7100*/  FMUL R27, R27, 1.4426950216293334961 ;  /* 0x3fb8aa3b1b1b7820 */ /* 0x000fe20000400000 */
[----:B------:R-:W1:Y:S01]  /*7110*/  SHFL.BFLY PT, R113, R112, 0x2, 0x1f ;  /* 0x0c401f0070717f89 */ /* 0x000e6200000e0000 */
[----:B------:R-:W-:Y:S01]  /*7120*/  FADD R111, R140, R111 ;  /* 0x0000006f8c6f7221 */ /* 0x000fe20000000000 */
[----:B------:R-:W3:Y:S01]  /*7130*/  MUFU.EX2 R138, R138 ;  /* 0x0000008a008a7308 */ /* 0x000ee20000000800 */
[----:B0-----:R-:W-:-:S02]  /*7140*/  FMNMX R7, R110, R25, !PT ;  /* 0x000000196e077209 */ /* 0x001fc40007800000 */
[----:B----4-:R-:W-:Y:S01]  /*7150*/  FMNMX R8, R8, R14, !PT ;  /* 0x0000000e08087209 */ /* 0x010fe20007800000 */
[----:B------:R-:W0:Y:S02]  /*7160*/  SHFL.BFLY PT, R109, R111, 0x2, 0x1f ;  /* 0x0c401f006f6d7f89 */ /* 0x000e2400000e0000 */
[--C-:B------:R-:W-:Y:S02]  /*7170*/  FADD R144, R106, -R7.reuse ;  /* 0x800000076a907221 */ /* 0x100fe40000000000 */
[----:B------:R4:W-:Y:S01]  /*7180*/  MUFU.EX2 R160, R114 ;  /* 0x0000007200a07308 */ /* 0x0009e20000000800 */
[----:B------:R-:W-:Y:S02]  /*7190*/  FADD R106, R159, R146 ;  /* 0x000000929f6a7221 */ /* 0x000fe40000000000 */
[----:B------:R-:W-:Y:S02]  /*71a0*/  FADD R155, R38, -R7 ;  /* 0x80000007269b7221 */ /* 0x000fe40000000000 */
[----:B--2---:R-:W-:-:S02]  /*71b0*/  FADD R106, R157, R106 ;  /* 0x0000006a9d6a7221 */ /* 0x004fc40000000000 */
[----:B------:R-:W-:Y:S01]  /*71c0*/  FMUL R155, R155, 1.4426950216293334961 ;  /* 0x3fb8aa3b9b9b7820 */ /* 0x000fe20000400000 */
[----:B------:R-:W2:Y:S01]  /*71d0*/  MUFU.EX2 R139, R139 ;  /* 0x0000008b008b7308 */ /* 0x000ea20000000800 */
[----:B---3--:R-:W-:Y:S01]  /*71e0*/  FADD R106, R138, R106 ;  /* 0x0000006a8a6a7221 */ /* 0x008fe20000000000 */
[----:B----4-:R-:W-:Y:S01]  /*71f0*/  LEA.HI R114, R126, 0x38, RZ, 0x1e ;  /* 0x000000387e727811 */ /* 0x010fe200078ff0ff */
[----:B------:R-:W-:Y:S02]  /*7200*/  FMUL R144, R144, 1.4426950216293334961 ;  /* 0x3fb8aa3b90907820 */ /* 0x000fe40000400000 */
[----:B------:R-:W-:Y:S02]  /*7210*/  FADD R152, R33, -R8 ;  /* 0x8000000821987221 */ /* 0x000fe40000000000 */
[----:B-1----:R-:W-:Y:S01]  /*7220*/  FADD R108, R112, R113 ;  /* 0x00000071706c7221 */ /* 0x002fe20000000000 */
[----:B------:R-:W1:Y:S01]  /*7230*/  MUFU.EX2 R145, R115 ;  /* 0x0000007300917308 */ /* 0x000e620000000800 */
[----:B------:R-:W-:-:S02]  /*7240*/  FADD R112, R107, -R6 ;  /* 0x800000066b707221 */ /* 0x000fc40000000000 */
[----:B------:R-:W-:Y:S01]  /*7250*/  FADD R105, R105, -R7 ;  /* 0x8000000769697221 */ /* 0x000fe20000000000 */
[----:B------:R-:W3:Y:S01]  /*7260*/  SHFL.BFLY PT, R38, R108, 0x1, 0x1f ;  /* 0x0c201f006c267f89 */ /* 0x000ee200000e0000 */
[----:B0-----:R-:W-:Y:S02]  /*7270*/  FADD R107, R111, R109 ;  /* 0x0000006d6f6b7221 */ /* 0x001fe40000000000 */
[----:B------:R-:W-:Y:S01]  /*7280*/  FMUL R112, R112, 1.4426950216293334961 ;  /* 0x3fb8aa3b70707820 */ /* 0x000fe20000400000 */
[----:B------:R-:W0:Y:S01]  /*7290*/  SHFL.BFLY PT, R109, R106, 0x2, 0x1f ;  /* 0x0c401f006a6d7f89 */ /* 0x000e2200000e0000 */
[----:B--2---:R-:W-:Y:S01]  /*72a0*/  FADD R110, R160, R139 ;  /* 0x0000008ba06e7221 */ /* 0x004fe20000000000 */
[----:B------:R-:W-:Y:S01]  /*72b0*/  MUFU.EX2 R156, R156 ;  /* 0x0000009c009c7308 */ /* 0x000fe20000000800 */
[----:B------:R-:W-:Y:S02]  /*72c0*/  FMUL R105, R105, 1.4426950216293334961 ;  /* 0x3fb8aa3b69697820 */ /* 0x000fe40000400000 */
[----:B------:R-:W-:-:S02]  /*72d0*/  FADD R110, R158, R110 ;  /* 0x0000006e9e6e7221 */ /* 0x000fc40000000000 */
[----:B------:R-:W-:Y:S02]  /*72e0*/  FADD R12, R12, -R8 ;  /* 0x800000080c0c7221 */ /* 0x000fe40000000000 */
[----:B-1----:R-:W-:Y:S01]  /*72f0*/  FADD R110, R145, R110 ;  /* 0x0000006e916e7221 */ /* 0x002fe20000000000 */
[----:B------:R1:W-:Y:S01]  /*7300*/  MUFU.EX2 R143, R112 ;  /* 0x00000070008f7308 */ /* 0x0003e20000000800 */
[----:B------:R-:W-:Y:S02]  /*7310*/  FMUL R152, R152, 1.4426950216293334961 ;  /* 0x3fb8aa3b98987820 */ /* 0x000fe40000400000 */
[----:B------:R-:W-:Y:S01]  /*7320*/  FMUL R12, R12, 1.4426950216293334961 ;  /* 0x3fb8aa3b0c0c7820 */ /* 0x000fe20000400000 */
[----:B------:R-:W-:Y:S01]  /*7330*/  SHFL.BFLY PT, R111, R110, 0x2, 0x1f ;  /* 0x0c401f006e6f7f89 */ /* 0x000fe200000e0000 */
[--C-:B------:R-:W-:Y:S02]  /*7340*/  FADD R150, R9, -R8.reuse ;  /* 0x8000000809967221 */ /* 0x100fe40000000000 */
[----:B------:R-:W-:Y:S01]  /*7350*/  FADD R141, R34, -R8 ;  /* 0x80000008228d7221 */ /* 0x000fe20000000000 */
[----:B------:R-:W2:Y:S01]  /*7360*/  MUFU.EX2 R137, R137 ;  /* 0x0000008900897308 */ /* 0x000ea20000000800 */
[----:B-1----:R-:W-:Y:S01]  /*7370*/  FADD R112, R35, -R7 ;  /* 0x8000000723707221 */ /* 0x002fe20000000000 */
[----:B------:R-:W-:Y:S01]  /*7380*/  LDS R9, [R114.X16+0x4000] ;  /* 0x0040000072097984 */ /* 0x000fe2000000c800 */
[----:B---3--:R-:W-:-:S02]  /*7390*/  FADD R38, R108, R38 ;  /* 0x000000266c267221 */ /* 0x008fc40000000000 */
[----:B------:R-:W-:Y:S01]  /*73a0*/  FMUL R112, R112, 1.4426950216293334961 ;  /* 0x3fb8aa3b70707820 */ /* 0x000fe20000400000 */
[----:B------:R-:W1:Y:S01]  /*73b0*/  SHFL.BFLY PT, R35, R107, 0x1, 0x1f ;  /* 0x0c201f006b237f89 */ /* 0x000e6200000e0000 */
[----:B0-----:R-:W-:Y:S01]  /*73c0*/  FADD R33, R106, R109 ;  /* 0x0000006d6a217221 */ /* 0x001fe20000000000 */
[----:B------:R-:W0:Y:S01]  /*73d0*/  MUFU.EX2 R154, R154 ;  /* 0x0000009a009a7308 */ /* 0x000e220000000800 */
[----:B------:R-:W-:Y:S02]  /*73e0*/  FMUL R150, R150, 1.4426950216293334961 ;  /* 0x3fb8aa3b96967820 */ /* 0x000fe40000400000 */
[----:B------:R-:W-:Y:S01]  /*73f0*/  FMUL R141, R141, 1.4426950216293334961 ;  /* 0x3fb8aa3b8d8d7820 */ /* 0x000fe20000400000 */
[----:B------:R-:W3:Y:S01]  /*7400*/  SHFL.BFLY PT, R108, R33, 0x1, 0x1f ;  /* 0x0c201f00216c7f89 */ /* 0x000ee200000e0000 */
[----:B------:R-:W-:-:S03]  /*7410*/  FADD R25, -R7, R25 ;  /* 0x0000001907197221 */ /* 0x000fc60000000100 */
[----:B------:R-:W-:Y:S08]  /*7420*/  MUFU.EX2 R155, R155 ;  /* 0x0000009b009b7308 */ /* 0x000ff00000000800 */
[----:B------:R-:W4:Y:S01]  /*7430*/  MUFU.EX2 R144, R144 ;  /* 0x0000009000907308 */ /* 0x000f220000000800 */
[----:B-1----:R-:W-:-:S07]  /*7440*/  FADD R35, R107, R35 ;  /* 0x000000236b237221 */ /* 0x002fce0000000000 */
[----:B------:R-:W1:Y:S01]  /*7450*/  MUFU.EX2 R153, R112 ;  /* 0x0000007000997308 */ /* 0x000e620000000800 */
[----:B--2---:R-:W-:Y:S02]  /*7460*/  FADD R107, R156, R137 ;  /* 0x000000899c6b7221 */ /* 0x004fe40000000000 */
[----:B---3--:R-:W-:Y:S02]  /*7470*/  FADD R33, R33, R108 ;  /* 0x0000006c21217221 */ /* 0x008fe40000000000 */
[----:B0-----:R-:W-:-:S03]  /*7480*/  FADD R107, R154, R107 ;  /* 0x0000006b9a6b7221 */ /* 0x001fc60000000000 */
[----:B------:R0:W2:Y:S01]  /*7490*/  MUFU.EX2 R136, R105 ;  /* 0x0000006900887308 */ /* 0x0000a20000000800 */
[----:B----4-:R-:W-:Y:S01]  /*74a0*/  FADD R106, R155, R144 ;  /* 0x000000909b6a7221 */ /* 0x010fe20000000000 */
[----:B------:R-:W-:Y:S01]  /*74b0*/  FMNMX R9, R9, R23, !PT ;  /* 0x0000001709097209 */ /* 0x000fe20007800000 */
[----:B------:R-:W-:-:S04]  /*74c0*/  FADD R107, R143, R107 ;  /* 0x0000006b8f6b7221 */ /* 0x000fc80000000000 */
[----:B------:R-:W-:Y:S01]  /*74d0*/  FADD R151, R32, -R9 ;  /* 0x8000000920977221 */ /* 0x000fe20000000000 */
[----:B------:R-:W3:Y:S01]  /*74e0*/  SHFL.BFLY PT, R109, R107, 0x2, 0x1f ;  /* 0x0c401f006b6d7f89 */ /* 0x000ee200000e0000 */
[----:B0-----:R-:W-:Y:S01]  /*74f0*/  FADD R105, R110, R111 ;  /* 0x0000006f6e697221 */ /* 0x001fe20000000000 */
[----:B------:R-:W-:Y:S01]  /*7500*/  MUFU.EX2 R152, R152 ;  /* 0x0000009800987308 */ /* 0x000fe20000000800 */
[----:B-1----:R-:W-:Y:S02]  /*7510*/  FADD R106, R153, R106 ;  /* 0x0000006a996a7221 */ /* 0x002fe40000000000 */
[--C-:B------:R-:W-:Y:S01]  /*7520*/  FADD R32, R39, -R9.reuse ;  /* 0x8000000927207221 */ /* 0x100fe20000000000 */
[----:B------:R-:W0:Y:S01]  /*7530*/  SHFL.BFLY PT, R110, R105, 0x1, 0x1f ;  /* 0x0c201f00696e7f89 */ /* 0x000e2200000e0000 */
[----:B------:R-:W-:Y:S02]  /*7540*/  FADD R11, R11, -R9 ;  /* 0x800000090b0b7221 */ /* 0x000fe40000000000 */
[----:B--2---:R-:W-:Y:S01]  /*7550*/  FADD R106, R136, R106 ;  /* 0x0000006a886a7221 */ /* 0x004fe20000000000 */
[----:B------:R-:W1:Y:S01]  /*7560*/  MUFU.EX2 R12, R12 ;  /* 0x0000000c000c7308 */ /* 0x000e620000000800 */
[----:B------:R-:W-:-:S02]  /*7570*/  FMUL R32, R32, 1.4426950216293334961 ;  /* 0x3fb8aa3b20207820 */ /* 0x000fc40000400000 */
[----:B------:R-:W-:Y:S01]  /*7580*/  FMUL R151, R151, 1.4426950216293334961 ;  /* 0x3fb8aa3b97977820 */ /* 0x000fe20000400000 */
[----:B------:R-:W2:Y:S01]  /*7590*/  SHFL.BFLY PT, R108, R106, 0x2, 0x1f ;  /* 0x0c401f006a6c7f89 */ /* 0x000ea200000e0000 */
[----:B------:R-:W-:Y:S02]  /*75a0*/  FMUL R11, R11, 1.4426950216293334961 ;  /* 0x3fb8aa3b0b0b7820 */ /* 0x000fe40000400000 */
[----:B------:R-:W-:Y:S01]  /*75b0*/  FADD R23, -R9, R23 ;  /* 0x0000001709177221 */ /* 0x000fe20000000100 */
[----:B------:R-:W4:Y:S03]  /*75c0*/  MUFU.EX2 R150, R150 ;  /* 0x0000009600967308 */ /* 0x000f260000000800 */
[----:B------:R-:W-:Y:S02]  /*75d0*/  FMUL R23, R23, 1.4426950216293334961 ;  /* 0x3fb8aa3b17177820 */ /* 0x000fe40000400000 */
[----:B---3--:R-:W-:-:S03]  /*75e0*/  FADD R107, R107, R109 ;  /* 0x0000006d6b6b7221 */ /* 0x008fc60000000000 */
[----:B------:R-:W3:Y:S01]  /*75f0*/  MUFU.EX2 R141, R141 ;  /* 0x0000008d008d7308 */ /* 0x000ee20000000800 */
[----:B0-----:R-:W-:Y:S02]  /*7600*/  FADD R34, R105, R110 ;  /* 0x0000006e69227221 */ /* 0x001fe40000000000 */
[----:B-1----:R-:W-:-:S05]  /*7610*/  FADD R105, R152, R12 ;  /* 0x0000000c98697221 */ /* 0x002fca0000000000 */
[----:B------:R0:W-:Y:S01]  /*7620*/  MUFU.EX2 R142, R32 ;  /* 0x00000020008e7308 */ /* 0x0001e20000000800 */
[----:B----4-:R-:W-:Y:S02]  /*7630*/  FADD R105, R150, R105 ;  /* 0x0000006996697221 */ /* 0x010fe40000000000 */
[----:B--2---:R-:W-:Y:S02]  /*7640*/  FADD R106, R106, R108 ;  /* 0x0000006c6a6a7221 */ /* 0x004fe40000000000 */
[----:B------:R-:W0:Y:S01]  /*7650*/  SHFL.BFLY PT, R108, R107, 0x1, 0x1f ;  /* 0x0c201f006b6c7f89 */ /* 0x000e2200000e0000 */
[----:B---3--:R-:W-:Y:S02]  /*7660*/  FADD R105, R141, R105 ;  /* 0x000000698d697221 */ /* 0x008fe40000000000 */
[----:B------:R-:W1:Y:S01]  /*7670*/  MUFU.EX2 R151, R151 ;  /* 0x0000009700977308 */ /* 0x000e620000000800 */
[----:B------:R-:W-:Y:S04]  /*7680*/  SHFL.BFLY PT, R39, R106, 0x1, 0x1f ;  /* 0x0c201f006a277f89 */ /* 0x000fe800000e0000 */
[----:B------:R-:W2:Y:S03]  /*7690*/  SHFL.BFLY PT, R109, R105, 0x2, 0x1f ;  /* 0x0c401f00696d7f89 */ /* 0x000ea600000e0000 */
[----:B------:R-:W3:Y:S08]  /*76a0*/  MUFU.EX2 R149, R11 ;  /* 0x0000000b00957308 */ /* 0x000ef00000000800 */
[----:B------:R4:W-:Y:S01]  /*76b0*/  MUFU.EX2 R165, R28 ;  /* 0x0000001c00a57308 */ /* 0x0009e20000000800 */
[----:B0-----:R-:W-:-:S02]  /*76c0*/  FADD R32, R107, R108 ;  /* 0x0000006c6b207221 */ /* 0x001fc40000000000 */
[----:B------:R-:W-:-:S05]  /*76d0*/  FADD R107, R104, -R9 ;  /* 0x80000009686b7221 */ /* 0x000fca0000000000 */
[----:B------:R-:W-:Y:S01]  /*76e0*/  MUFU.EX2 R127, R127 ;  /* 0x0000007f007f7308 */ /* 0x000fe20000000800 */
[----:B----4-:R-:W-:Y:S02]  /*76f0*/  FMUL R28, R25, 1.4426950216293334961 ;  /* 0x3fb8aa3b191c7820 */ /* 0x010fe40000400000 */
[----:B------:R-:W-:Y:S02]  /*7700*/  FMUL R11, R107, 1.4426950216293334961 ;  /* 0x3fb8aa3b6b0b7820 */ /* 0x000fe40000400000 */
[----:B--2---:R-:W-:Y:S02]  /*7710*/  FADD R105, R105, R109 ;  /* 0x0000006d69697221 */ /* 0x004fe40000000000 */
[----:B------:R-:W-:Y:S01]  /*7720*/  FADD R107, -R2, R30 ;  /* 0x0000001e026b7221 */ /* 0x000fe20000000100 */
[----:B------:R-:W-:Y:S01]  /*7730*/  MUFU.EX2 R27, R27 ;  /* 0x0000001b001b7308 */ /* 0x000fe20000000800 */
[----:B------:R-:W-:Y:S01]  /*7740*/  FADD R30, R106, R39 ;  /* 0x000000276a1e7221 */ /* 0x000fe20000000000 */
[----:B------:R-:W0:Y:S01]  /*7750*/  SHFL.BFLY PT, R104, R105, 0x1, 0x1f ;  /* 0x0c201f0069687f89 */ /* 0x000e2200000e0000 */
[----:B-1----:R-:W-:-:S02]  /*7760*/  FADD R39, R151, R142 ;  /* 0x0000008e97277221 */ /* 0x002fc40000000000 */
[----:B------:R-:W-:Y:S02]  /*7770*/  FADD R25, -R8, R14 ;  /* 0x0000000e08197221 */ /* 0x000fe40000000100 */
[----:B---3--:R-:W-:Y:S01]  /*7780*/  FADD R39, R149, R39 ;  /* 0x0000002795277221 */ /* 0x008fe20000000000 */
[----:B------:R-:W1:Y:S01]  /*7790*/  MUFU.EX2 R11, R11 ;  /* 0x0000000b000b7308 */ /* 0x000e620000000800 */
[----:B------:R-:W-:Y:S02]  /*77a0*/  FMUL R25, R25, 1.4426950216293334961 ;  /* 0x3fb8aa3b19197820 */ /* 0x000fe40000400000 */
[----:B------:R-:W-:-:S05]  /*77b0*/  FMUL R107, R107, 1.4426950216293334961 ;  /* 0x3fb8aa3b6b6b7820 */ /* 0x000fca0000400000 */
[----:B------:R-:W2:Y:S01]  /*77c0*/  MUFU.EX2 R126, R107 ;  /* 0x0000006b007e7308 */ /* 0x000ea20000000800 */
[----:B-1----:R-:W-:-:S07]  /*77d0*/  FADD R39, R11, R39 ;  /* 0x000000270b277221 */ /* 0x002fce0000000000 */
[----:B------:R-:W1:Y:S01]  /*77e0*/  MUFU.EX2 R25, R25 ;  /* 0x0000001900197308 */ /* 0x000e620000000800 */
[----:B0-----:R-:W-:Y:S02]  /*77f0*/  FADD R31, R105, R104 ;  /* 0x00000068691f7221 */ /* 0x001fe40000000000 */
[----:B------:R-:W-:Y:S02]  /*7800*/  FADD R104, -R4, R29 ;  /* 0x0000001d04687221 */ /* 0x000fe40000000100 */
[----:B------:R-:W0:Y:S02]  /*7810*/  SHFL.BFLY PT, R29, R39, 0x2, 0x1f ;  /* 0x0c401f00271d7f89 */ /* 0x000e2400000e0000 */
[----:B------:R-:W-:Y:S01]  /*7820*/  FMUL R104, R104, 1.4426950216293334961 ;  /* 0x3fb8aa3b68687820 */ /* 0x000fe20000400000 */
[----:B------:R-:W3:Y:S08]  /*7830*/  MUFU.EX2 R23, R23 ;  /* 0x0000001700177308 */ /* 0x000ef00000000800 */
[----:B------:R-:W4:Y:S08]  /*7840*/  MUFU.EX2 R171, R104 ;  /* 0x0000006800ab7308 */ /* 0x000f300000000800 */
[----:B------:R5:W1:Y:S01]  /*7850*/  MUFU.EX2 R14, R28 ;  /* 0x0000001c000e7308 */ /* 0x000a620000000800 */
[----:B0-----:R-:W-:-:S05]  /*7860*/  FADD R29, R39, R29 ;  /* 0x0000001d271d7221 */ /* 0x001fca0000000000 */
[----:B-----5:R0:W0:Y:S04]  /*7870*/  SHFL.BFLY PT, R28, R29, 0x1, 0x1f ;  /* 0x0c201f001d1c7f89 */ /* 0x02002800000e0000 */
[----:B------:R-:W-:Y:S06]  /*7880*/  BAR.SYNC.DEFER_BLOCKING 0x0 ;  /* 0x0000000000007b1d */ /* 0x000fec0000010000 */
[----:B------:R-:W-:Y:S05]  /*7890*/  @P6 BRA `(.L_x_11) ;  /* 0x000000e000006947 */ /* 0x000fea0003800000 */
[----:B-1234-:R-:W1:Y:S01]  /*78a0*/  S2R R131, SR_TID.X ;  /* 0x0000000000837919 */ /* 0x01ee620000002100 */
[----:B------:R-:W-:Y:S01]  /*78b0*/  LOP3.LUT R130, R130, 0x7f, RZ, 0xc0, !PT ;  /* 0x0000007f82827812 */ /* 0x000fe200078ec0ff */
[----:B------:R-:W-:-:S03]  /*78c0*/  IMAD.SHL.U32 R132, R132, 0x4, RZ ;  /* 0x0000000484847824 */ /* 0x000fc600078e00ff */
[--C-:B------:R-:W-:Y:S02]  /*78d0*/  SHF.R.U32.HI R133, RZ, 0x3, R130.reuse ;  /* 0x00000003ff857819 */ /* 0x100fe40000011682 */
[----:B------:R-:W-:Y:S02]  /*78e0*/  SHF.R.U32.HI R130, RZ, 0x3, R130 ;  /* 0x00000003ff827819 */ /* 0x000fe40000011682 */
[----:B------:R-:W-:Y:S02]  /*78f0*/  LOP3.LUT R133, R133, 0xc, RZ, 0xc0, !PT ;  /* 0x0000000c85857812 */ /* 0x000fe400078ec0ff */
[----:B------:R-:W-:-:S03]  /*7900*/  LOP3.LUT R130, R130, 0xc, RZ, 0xc0, !PT ;  /* 0x0000000c82827812 */ /* 0x000fc600078ec0ff */
[----:B------:R-:W-:-:S05]  /*7910*/  IMAD.IADD R132, R132, 0x1, R133 ;  /* 0x0000000184847824 */ /* 0x000fca00078e0285 */
[----:B------:R2:W-:Y:S01]  /*7920*/  STS [R132+0x4000], R38 ;  /* 0x0040002684007388 */ /* 0x0005e20000000800 */
[----:B-1----:R-:W-:-:S04]  /*7930*/  LOP3.LUT R131, R131, 0x1c, RZ, 0xc0, !PT ;  /* 0x0000001c83837812 */ /* 0x002fc800078ec0ff */
[----:B------:R-:W-:-:S04]  /*7940*/  LEA.HI R131, R131, 0x8, RZ, 0x1e ;  /* 0x0000000883837811 */ /* 0x000fc800078ff0ff */
[----:B------:R-:W-:-:S05]  /*7950*/  SHF.L.U32 R131, R131, 0x4, RZ ;  /* 0x0000000483837819 */ /* 0x000fca00000006ff */
[----:B------:R-:W-:-:S05]  /*7960*/  IMAD.IADD R130, R130, 0x1, R131 ;  /* 0x0000000182827824 */ /* 0x000fca00078e0283 */
[----:B------:R2:W-:Y:S02]  /*7970*/  STS [R130+0x4000], R35 ;  /* 0x0040002382007388 */ /* 0x0005e40000000800 */
.L_x_11:
[----:B-1234-:R-:W-:Y:S05]  /*7980*/  BSYNC B0 ;  /* 0x0000000000007941 */ /* 0x01efea0003800000 */
.L_x_10:
[----:B------:R-:W-:Y:S01]  /*7990*/  BSSY B0, `(.L_x_12) ;  /* 0x0000027000007945 */ /* 0x000fe20003800000 */
[----:B------:R-:W-:Y:S01]  /*79a0*/  BSSY B1, `(.L_x_13) ;  /* 0x0000024000017945 */ /* 0x000fe20003800000 */
[----:B0-----:R-:W-:Y:S01]  /*79b0*/  FADD R28, R29, R28 ;  /* 0x0000001c1d1c7221 */ /* 0x001fe20000000000 */
[----:B------:R-:W-:Y:S05]  /*79c0*/  @P6 BRA `(.L_x_14) ;  /* 0x000000f000006947 */ /* 0x000fea0003800000 */
[----:B------:R-:W0:Y:S01]  /*79d0*/  S2R R35, SR_TID.X ;  /* 0x0000000000237919 */ /* 0x000e220000002100 */
[----:B------:R-:W-:Y:S02]  /*79e0*/  SHF.L.U32 R38, R129, 0x4, RZ ;  /* 0x0000000481267819 */ /* 0x000fe400000006ff */
[----:B0-----:R-:W-:-:S04]  /*79f0*/  LOP3.LUT R35, R35, 0x7f, RZ, 0xc0, !PT ;  /* 0x0000007f23237812 */ /* 0x001fc800078ec0ff */
[----:B------:R-:W-:-:S04]  /*7a00*/  SHF.R.U32.HI R35, RZ, 0x3, R35 ;  /* 0x00000003ff237819 */ /* 0x000fc80000011623 */
[----:B------:R-:W-:-:S05]  /*7a10*/  LOP3.LUT R35, R35, 0xc, RZ, 0xc0, !PT ;  /* 0x0000000c23237812 */ /* 0x000fca00078ec0ff */
[----:B------:R-:W-:-:S05]  /*7a20*/  IMAD.IADD R35, R35, 0x1, R38 ;  /* 0x0000000123237824 */ /* 0x000fca00078e0226 */
[----:B------:R0:W-:Y:S01]  /*7a30*/  STS [R35+0x4000], R34 ;  /* 0x0040002223007388 */ /* 0x0001e20000000800 */
[----:B------:R-:W-:Y:S05]  /*7a40*/  @P6 BRA `(.L_x_15) ;  /* 0x000000f000006947 */ /* 0x000fea0003800000 */
[----:B0-----:R-:W0:Y:S01]  /*7a50*/  S2R R35, SR_TID.X ;  /* 0x0000000000237919 */ /* 0x001e220000002100 */
[----:B------:R-:W-:Y:S01]  /*7a60*/  IMAD.SHL.U32 R38, R128, 0x10, RZ ;  /* 0x0000001080267824 */ /* 0x000fe200078e00ff */
[----:B0-----:R-:W-:-:S04]  /*7a70*/  LOP3.LUT R35, R35, 0x7f, RZ, 0xc0, !PT ;  /* 0x0000007f23237812 */ /* 0x001fc800078ec0ff */
[----:B------:R-:W-:-:S04]  /*7a80*/  SHF.R.U32.HI R35, RZ, 0x3, R35 ;  /* 0x00000003ff237819 */ /* 0x000fc80000011623 */
[----:B------:R-:W-:-:S05]  /*7a90*/  LOP3.LUT R35, R35, 0xc, RZ, 0xc0, !PT ;  /* 0x0000000c23237812 */ /* 0x000fca00078ec0ff */
[----:B------:R-:W-:-:S05]  /*7aa0*/  IMAD.IADD R35, R35, 0x1, R38 ;  /* 0x0000000123237824 */ /* 0x000fca00078e0226 */
[----:B------:R0:W-:Y:S02]  /*7ab0*/  STS [R35+0x4000], R33 ;  /* 0x0040002123007388 */ /* 0x0001e40000000800 */
.L_x_14:
[----:B------:R-:W-:Y:S05]  /*7ac0*/  @P6 BRA `(.L_x_16) ;  /* 0x000000e000006947 */ /* 0x000fea0003800000 */
[----:B------:R-:W1:Y:S01]  /*7ad0*/  S2R R29, SR_TID.X ;  /* 0x00000000001d7919 */ /* 0x000e620000002100 */
[----:B0-----:R-:W-:Y:S02]  /*7ae0*/  SHF.L.U32 R33, R123, 0x4, RZ ;  /* 0x000000047b217819 */ /* 0x001fe400000006ff */
[----:B-1----:R-:W-:-:S04]  /*7af0*/  LOP3.LUT R29, R29, 0x7f, RZ, 0xc0, !PT ;  /* 0x0000007f1d1d7812 */ /* 0x002fc800078ec0ff */
[----:B------:R-:W-:-:S04]  /*7b00*/  SHF.R.U32.HI R29, RZ, 0x3, R29 ;  /* 0x00000003ff1d7819 */ /* 0x000fc8000001161d */
[----:B------:R-:W-:-:S05]  /*7b10*/  LOP3.LUT R29, R29, 0xc, RZ, 0xc0, !PT ;  /* 0x0000000c1d1d7812 */ /* 0x000fca00078ec0ff */
[----:B------:R-:W-:-:S05]  /*7b20*/  IMAD.IADD R29, R29, 0x1, R33 ;  /* 0x000000011d1d7824 */ /* 0x000fca00078e0221 */
[----:B------:R0:W-:Y:S02]  /*7b30*/  STS [R29+0x4000], R32 ;  /* 0x004000201d007388 */ /* 0x0001e40000000800 */
.L_x_15:
[----:B------:R-:W-:Y:S05]  /*7b40*/  @P6 BRA `(.L_x_17) ;  /* 0x0000009000006947 */ /* 0x000fea0003800000 */
[----:B0-----:R-:W-:Y:S01]  /*7b50*/  LOP3.LUT R29, R122, 0x7f, RZ, 0xc0, !PT ;  /* 0x0000007f7a1d7812 */ /* 0x001fe200078ec0ff */
[----:B------:R-:W-:-:S03]  /*7b60*/  IMAD.SHL.U32 R32, R119, 0x10, RZ ;  /* 0x0000001077207824 */ /* 0x000fc600078e00ff */
[----:B------:R-:W-:-:S04]  /*7b70*/  SHF.R.U32.HI R29, RZ, 0x3, R29 ;  /* 0x00000003ff1d7819 */ /* 0x000fc8000001161d */
[----:B------:R-:W-:-:S05]  /*7b80*/  LOP3.LUT R29, R29, 0xc, RZ, 0xc0, !PT ;  /* 0x0000000c1d1d7812 */ /* 0x000fca00078ec0ff */
[----:B------:R-:W-:-:S05]  /*7b90*/  IMAD.IADD R29, R29, 0x1, R32 ;  /* 0x000000011d1d7824 */ /* 0x000fca00078e0220 */
[----:B------:R0:W-:Y:S02]  /*7ba0*/  STS [R29+0x4000], R30 ;  /* 0x0040001e1d007388 */ /* 0x0001e40000000800 */
.L_x_16:
[----:B------:R-:W-:Y:S01]  /*7bb0*/  @P6 BREAK B1 ;  /* 0x0000000000016942 */ /* 0x000fe20003800000 */
[----:B------:R-:W-:Y:S05]  /*7bc0*/  @P6 BRA `(.L_x_18) ;  /* 0x0000003000006947 */ /* 0x000fea0003800000 */
[----:B------:R1:W-:Y:S02]  /*7bd0*/  STS [R252+0x4000], R31 ;  /* 0x0040001ffc007388 */ /* 0x0003e40000000800 */
.L_x_17:
[----:B------:R-:W-:Y:S05]  /*7be0*/  BSYNC B1 ;  /* 0x0000000000017941 */ /* 0x000fea0003800000 */
.L_x_13:
[----:B------:R2:W-:Y:S02]  /*7bf0*/  @!P6 STS [R231+0x4000], R28 ;  /* 0x0040001ce700e388 */ /* 0x0005e40000000800 */
.L_x_18:
[----:B------:R-:W-:Y:S05]  /*7c00*/  BSYNC B0 ;  /* 0x0000000000007941 */ /* 0x000fea0003800000 */
.L_x_12:
[----:B------:R-:W-:Y:S01]  /*7c10*/  WARPSYNC 0xffffffff ;  /* 0xffffffff00007948 */ /* 0x000fe20003800000 */
[----:B------:R-:W3:Y:S04]  /*7c20*/  LDL.64 R110, [R1+0x328] ;  /* 0x00032800016e7983 */ /* 0x000ee80000100a00 */
[----:B------:R-:W4:Y:S04]  /*7c30*/  LDL.64 R38, [R1+0x320] ;  /* 0x0003200001267983 */ /* 0x000f280000100a00 */
[----:B0-----:R-:W5:Y:S04]  /*7c40*/  LDL.64 R34, [R1+0x318] ;  /* 0x0003180001227983 */ /* 0x001f680000100a00 */
[----:B--2---:R-:W2:Y:S04]  /*7c50*/  LDL.64 R116, [R1+0x2f0] ;  /* 0x0002f00001747983 */ /* 0x004ea80000100a00 */
[----:B------:R-:W2:Y:S04]  /*7c60*/  LDL.64 R180, [R1+0x2e8] ;  /* 0x0002e80001b47983 */ /* 0x000ea80000100a00 */
[----:B------:R-:W-:Y:S06]  /*7c70*/  BAR.SYNC.DEFER_BLOCKING 0x0 ;  /* 0x0000000000007b1d */ /* 0x000fec0000010000 */
[----:B------:R-:W2:Y:S04]  /*7c80*/  LDL.64 R106, [R1+0x2f8] ;  /* 0x0002f800016a7983 */ /* 0x000ea80000100a00 */
[----:B------:R-:W2:Y:S04]  /*7c90*/  LDL.64 R32, [R1+0x310] ;  /* 0x0003100001207983 */ /* 0x000ea80000100a00 */
[----:B------:R-:W2:Y:S04]  /*7ca0*/  LDL.64 R104, [R1+0x308] ;  /* 0x0003080001687983 */ /* 0x000ea80000100a00 */
[----:B------:R-:W2:Y:S04]  /*7cb0*/  LDL.64 R124, [R1+0x2c8] ;  /* 0x0002c800017c7983 */ /* 0x000ea80000100a00 */
[----:B------:R-:W2:Y:S04]  /*7cc0*/  LDL.64 R108, [R1+0x300] ;  /* 0x00030000016c7983 */ /* 0x000ea80000100a00 */
[----:B------:R-:W0:Y:S04]  /*7cd0*/  LDS R28, [R121.X4+0x4000] ;  /* 0x00400000791c7984 */ /* 0x000e280000004800 */
[----:B------:R-:W1:Y:S04]  /*7ce0*/  LDS R29, [R121.X4+0x4200] ;  /* 0x00420000791d7984 */ /* 0x000e680000004800 */
[----:B------:R-:W2:Y:S04]  /*7cf0*/  LDL.64 R118, [R1+0x2e0] ;  /* 0x0002e00001767983 */ /* 0x000ea80000100a00 */
[----:B------:R-:W2:Y:S04]  /*7d00*/  LDL.64 R134, [R1+0x2a0] ;  /* 0x0002a00001867983 */ /* 0x000ea80000100a00 */
[----:B------:R-:W2:Y:S04]  /*7d10*/  LDL.64 R176, [R1+0x2d8] ;  /* 0x0002d80001b07983 */ /* 0x000ea80000100a00 */
[----:B------:R-:W2:Y:S04]  /*7d20*/  LDL.64 R122, [R1+0x2d0] ;  /* 0x0002d000017a7983 */ /* 0x000ea80000100a00 */
[----:B------:R-:W2:Y:S04]  /*7d30*/  LDL.64 R130, [R1+0x2a8] ;  /* 0x0002a80001827983 */ /* 0x000ea80000100a00 */
[----:B------:R-:W2:Y:S04]  /*7d40*/  LDL.64 R132, [R1+0x298] ;  /* 0x0002980001847983 */ /* 0x000ea80000100a00 */
[----:B------:R-:W2:Y:S04]  /*7d50*/  LDL.64 R114, [R1+0x2b0] ;  /* 0x0002b00001727983 */ /* 0x000ea80000100a00 */
[----:B------:R-:W2:Y:S04]  /*7d60*/  LDL.64 R192, [R1+0x260] ;  /* 0x0002600001c07983 */ /* 0x000ea80000100a00 */
[----:B0-----:R-:W0:Y:S04]  /*7d70*/  SHFL.BFLY PT, R30, R28, 0x2, 0x1f ;  /* 0x0c401f001c1e7f89 */ /* 0x001e2800000e0000 */
[----:B-1----:R-:W1:Y:S04]  /*7d80*/  SHFL.BFLY PT, R31, R29, 0x2, 0x1f ;  /* 0x0c401f001d1f7f89 */ /* 0x002e6800000e0000 */
[----:B------:R-:W2:Y:S04]  /*7d90*/  LDL.64 R184, [R1+0x230] ;  /* 0x0002300001b87983 */ /* 0x000ea80000100a00 */
[----:B------:R-:W2:Y:S04]  /*7da0*/  LDL.64 R188, [R1+0x250] ;  /* 0x0002500001bc7983 */ /* 0x000ea80000100a00 */
[----:B------:R-:W2:Y:S04]  /*7db0*/  LDL.64 R204, [R1+0x218] ;  /* 0x0002180001cc7983 */ /* 0x000ea80000100a00 */
[----:B------:R-:W2:Y:S01]  /*7dc0*/  LDL.64 R196, [R1+0x210] ;  /* 0x0002100001c47983 */ /* 0x000ea20000100a00 */
[----:B0-----:R-:W-:-:S03]  /*7dd0*/  FADD R30, R28, R30 ;  /* 0x0000001e1c1e7221 */ /* 0x001fc60000000000 */
[----:B------:R-:W2:Y:S01]  /*7de0*/  LDL.64 R212, [R1+0x1d8] ;  /* 0x0001d80001d47983 */ /* 0x000ea20000100a00 */
[----:B-1----:R-:W-:-:S03]  /*7df0*/  FADD R31, R29, R31 ;  /* 0x0000001f1d1f7221 */ /* 0x002fc60000000000 */
[----:B------:R-:W0:Y:S04]  /*7e00*/  SHFL.BFLY PT, R28, R30, 0x1, 0x1f ;  /* 0x0c201f001e1c7f89 */ /* 0x000e2800000e0000 */
[----:B------:R-:W1:Y:S04]  /*7e10*/  SHFL.BFLY PT, R29, R31, 0x1, 0x1f ;  /* 0x0c201f001f1d7f89 */ /* 0x000e6800000e0000 */
[----:B------:R-:W2:Y:S04]  /*7e20*/  LDL.64 R208, [R1+0x1a8] ;  /* 0x0001a80001d07983 */ /* 0x000ea80000100a00 */
[----:B------:R-:W2:Y:S01]  /*7e30*/  LDL.64 R216, [R1+0x190] ;  /* 0x0001900001d87983 */ /* 0x000ea20000100a00 */
[----:B0-----:R-:W-:-:S02]  /*7e40*/  FADD R28, R30, R28 ;  /* 0x0000001c1e1c7221 */ /* 0x001fc40000000000 */
[----:B-1----:R-:W-:-:S03]  /*7e50*/  FADD R29, R31, R29 ;  /* 0x0000001d1f1d7221 */ /* 0x002fc60000000000 */
[----:B------:R-:W-:Y:S04]  /*7e60*/  @!P6 STS [R121.X4+0x4000], R28 ;  /* 0x0040001c7900e388 */ /* 0x000fe80000004800 */
[----:B------:R0:W-:Y:S04]  /*7e70*/  @!P6 STS [R121.X4+0x4200], R29 ;  /* 0x0042001d7900e388 */ /* 0x0001e80000004800 */
[----:B0-----:R-:W2:Y:S01]  /*7e80*/  LDL.64 R120, [R1+0x2c0] ;  /* 0x0002c00001787983 */ /* 0x001ea20000100a00 */
[----:B---3--:R-:W-:-:S03]  /*7e90*/  IMAD.WIDE R30, R20, 0x2, R110 ;  /* 0x00000002141e7825 */ /* 0x008fc600078e026e */
[----:B------:R-:W-:Y:S01]  /*7ea0*/  BAR.SYNC.DEFER_BLOCKING 0x0 ;  /* 0x0000000000007b1d */ /* 0x000fe20000010000 */
[----:B----4-:R-:W-:-:S05]  /*7eb0*/  IMAD.WIDE R38, R20, 0x2, R38 ;  /* 0x0000000214267825 */ /* 0x010fca00078e0226 */
[----:B------:R-:W3:Y:S01]  /*7ec0*/  LDL.64 R110, [R1+0x2b8] ;  /* 0x0002b800016e7983 */ /* 0x000ee20000100a00 */
[----:B-----5:R-:W-:-:S03]  /*7ed0*/  IMAD.WIDE R34, R20, 0x2, R34 ;  /* 0x0000000214227825 */ /* 0x020fc600078e0222 */
[----:B------:R0:W4:Y:S04]  /*7ee0*/  LDG.E.U16 R129, [R38.64] ;  /* 0x0000000626817981 */ /* 0x000128000c1e1500 */
[----:B------:R1:W5:Y:S01]  /*7ef0*/  LDG.E.U16 R113, [R34.64] ;  /* 0x0000000622717981 */ /* 0x000362000c1e1500 */
[----:B--2---:R-:W-:-:S03]  /*7f00*/  IMAD.WIDE R106, R20, 0x2, R106 ;  /* 0x00000002146a7825 */ /* 0x004fc600078e026a */
[----:B------:R2:W4:Y:S01]  /*7f10*/  LDG.E.U16 R30, [R30.64] ;  /* 0x000000061e1e7981 */ /* 0x000522000c1e1500 */
[----:B0-----:R-:W-:-:S03]  /*7f20*/  IMAD.WIDE R38, R20, 0x2, R116 ;  /* 0x0000000214267825 */ /* 0x001fc600078e0274 */
[----:B------:R-:W4:Y:S01]  /*7f30*/  LDL.64 R116, [R1+0x290] ;  /* 0x0002900001747983 */ /* 0x000f220000100a00 */
[----:B-1----:R-:W-:-:S03]  /*7f40*/  IMAD.WIDE R34, R20, 0x2, R180 ;  /* 0x0000000214227825 */ /* 0x002fc600078e02b4 */
[----:B------:R-:W5:Y:S01]  /*7f50*/  LDL.64 R180, [R1+0x270] ;  /* 0x0002700001b47983 */ /* 0x000f620000100a00 */
[----:B------:R-:W-:-:S03]  /*7f60*/  IMAD.WIDE R32, R20, 0x2, R32 ;  /* 0x0000000214207825 */ /* 0x000fc600078e0220 */
[----:B------:R0:W5:Y:S01]  /*7f70*/  LDG.E.U16 R112, [R106.64] ;  /* 0x000000066a707981 */ /* 0x000162000c1e1500 */
[----:B------:R-:W-:-:S03]  /*7f80*/  IMAD.WIDE R28, R20, 0x2, R104 ;  /* 0x00000002141c7825 */ /* 0x000fc600078e0268 */
[----:B--2---:R1:W2:Y:S01]  /*7f90*/  LDG.E.U16 R31, [R34.64] ;  /* 0x00000006221f7981 */ /* 0x0042a2000c1e1500 */
[----:B------:R-:W-:-:S03]  /*7fa0*/  IMAD.WIDE R108, R20, 0x2, R108 ;  /* 0x00000002146c7825 */ /* 0x000fc600078e026c */
[----:B------:R1:W2:Y:S01]  /*7fb0*/  LDG.E.U16 R105, [R32.64] ;  /* 0x0000000620697981 */ /* 0x0002a2000c1e1500 */
[----:B0-----:R-:W-:-:S03]  /*7fc0*/  IMAD.WIDE R106, R20, 0x2, R124 ;  /* 0x00000002146a7825 */ /* 0x001fc600078e027c */
[----:B------:R0:W2:Y:S04]  /*7fd0*/  LDG.E.U16 R29, [R28.64] ;  /* 0x000000061c1d7981 */ /* 0x0000a8000c1e1500 */
[----:B------:R0:W2:Y:S01]  /*7fe0*/  LDG.E.U16 R128, [R108.64] ;  /* 0x000000066c807981 */ /* 0x0000a2000c1e1500 */
[----:B-1----:R-:W-:-:S03]  /*7ff0*/  IMAD.WIDE R32, R20, 0x2, R118 ;  /* 0x0000000214207825 */ /* 0x002fc600078e0276 */
[----:B------:R-:W2:Y:S04]  /*8000*/  LDL.64 R124, [R1+0x278] ;  /* 0x00027800017c7983 */ /* 0x000ea80000100a00 */
[----:B0-----:R0:W2:Y:S01]  /*8010*/  LDG.E.U16 R28, [R106.64] ;  /* 0x000000066a1c7981 */ /* 0x0010a2000c1e1500 */
[----:B------:R-:W-:-:S03]  /*8020*/  IMAD.WIDE R108, R20, 0x2, R176 ;  /* 0x00000002146c7825 */ /* 0x000fc600078e02b0 */
[----:B------:R3:W2:Y:S04]  /*8030*/  LDG.E.U16 R119, [R32.64] ;  /* 0x0000000620777981 */ /* 0x0006a8000c1e1500 */
[----:B------:R-:W2:Y:S01]  /*8040*/  LDL.64 R176, [R1+0x248] ;  /* 0x0002480001b07983 */ /* 0x000ea20000100a00 */
[----:B0-----:R-:W-:-:S03]  /*8050*/  IMAD.WIDE R106, R20, 0x2, R134 ;  /* 0x00000002146a7825 */ /* 0x001fc600078e0286 */
[----:B------:R-:W2:Y:S04]  /*8060*/  LDL.64 R134, [R1+0x258] ;  /* 0x0002580001867983 */ /* 0x000ea80000100a00 */
[----:B------:R0:W2:Y:S02]  /*8070*/  LDG.E.U16 R104, [R38.64] ;  /* 0x0000000626687981 */ /* 0x0000a4000c1e1500 */
[C---:B0-----:R-:W-:Y:S02]  /*8080*/  IMAD.WIDE R38, R20.reuse, 0x2, R122 ;  /* 0x0000000214267825 */ /* 0x041fe400078e027a */
[----:B------:R-:W2:Y:S02]  /*8090*/  LDL.64 R122, [R1+0x288] ;  /* 0x00028800017a7983 */ /* 0x000ea40000100a00 */
[----:B------:R-:W-:-:S02]  /*80a0*/  IMAD.WIDE R114, R20, 0x2, R114 ;  /* 0x0000000214727825 */ /* 0x000fc400078e0272 */
[----:B------:R0:W2:Y:S04]  /*80b0*/  LDG.E.U16 R39, [R38.64] ;  /* 0x0000000626277981 */ /* 0x0000a8000c1e1500 */
[----:B0-----:R2:W2:Y:S01]  /*80c0*/  LDG.E.U16 R38, [R114.64] ;  /* 0x0000000672267981 */ /* 0x0014a2000c1e1500 */
[----:B------:R-:W-:-:S03]  /*80d0*/  IMAD.WIDE R34, R20, 0x2, R120 ;  /* 0x0000000214227825 */ /* 0x000fc600078e0278 */
[----:B------:R-:W2:Y:S04]  /*80e0*/  LDL.64 R120, [R1+0x280] ;  /* 0x0002800001787983 */ /* 0x000ea80000100a00 */
[----:B------:R0:W2:Y:S01]  /*80f0*/  LDG.E.U16 R118, [R34.64] ;  /* 0x0000000622767981 */ /* 0x0000a2000c1e1500 */
[----:B---3--:R-:W-:-:S03]  /*8100*/  IMAD.WIDE R32, R20, 0x2, R110 ;  /* 0x0000000214207825 */ /* 0x008fc600078e026e */
[----:B------:R1:W3:Y:S04]  /*8110*/  LDG.E.U16 R111, [R108.64] ;  /* 0x000000066c6f7981 */ /* 0x0002e8000c1e1500 */
[----:B------:R4:W3:Y:S01]  /*8120*/  LDG.E.U16 R110, [R32.64] ;  /* 0x00000006206e7981 */ /* 0x0008e2000c1e1500 */
[----:B-1----:R-:W-:-:S03]  /*8130*/  IMAD.WIDE R108, R20, 0x2, R130 ;  /* 0x00000002146c7825 */ /* 0x002fc600078e0282 */
[----:B------:R-:W3:Y:S01]  /*8140*/  LDL.64 R130, [R1+0x268] ;  /* 0x0002680001827983 */ /* 0x000ee20000100a00 */
[----:B----4-:R-:W-:-:S03]  /*8150*/  IMAD.WIDE R32, R20, 0x2, R116 ;  /* 0x0000000214207825 */ /* 0x010fc600078e0274 */
[----:B------:R5:W4:Y:S02]  /*8160*/  LDG.E.U16 R117, [R106.64] ;  /* 0x000000066a757981 */ /* 0x000b24000c1e1500 */
[C---:B-----5:R-:W-:Y:S02]  /*8170*/  IMAD.WIDE R106, R20.reuse, 0x2, R180 ;  /* 0x00000002146a7825 */ /* 0x060fe400078e02b4 */
[----:B------:R-:W5:Y:S02]  /*8180*/  LDL.64 R180, [R1+0x238] ;  /* 0x0002380001b47983 */ /* 0x000f640000100a00 */
[C---:B0-----:R-:W-:Y:S02]  /*8190*/  IMAD.WIDE R34, R20.reuse, 0x2, R132 ;  /* 0x0000000214227825 */ /* 0x041fe400078e0284 */
[----:B------:R0:W4:Y:S04]  /*81a0*/  LDG.E.U16 R133, [R108.64] ;  /* 0x000000066c857981 */ /* 0x000128000c1e1500 */
[----:B0-----:R0:W4:Y:S01]  /*81b0*/  LDG.E.U16 R109, [R34.64] ;  /* 0x00000006226d7981 */ /* 0x001122000c1e1500 */
[----:B--2---:R-:W-:-:S03]  /*81c0*/  IMAD.WIDE R114, R20, 0x2, R124 ;  /* 0x0000000214727825 */ /* 0x004fc600078e027c */
[----:B------:R-:W2:Y:S04]  /*81d0*/  LDL.64 R124, [R1+0x240] ;  /* 0x00024000017c7983 */ /* 0x000ea80000100a00 */
[----:B------:R1:W4:Y:S04]  /*81e0*/  LDG.E.U16 R108, [R114.64] ;  /* 0x00000006726c7981 */ /* 0x000328000c1e1500 */
[----:B0-----:R0:W4:Y:S04]  /*81f0*/  LDG.E.U16 R34, [R106.64] ;  /* 0x000000066a227981 */ /* 0x001128000c1e1500 */
[----:B------:R3:W4:Y:S01]  /*8200*/  LDG.E.U16 R35, [R32.64] ;  /* 0x0000000620237981 */ /* 0x000722000c1e1500 */
[----:B0-----:R-:W-:-:S03]  /*8210*/  IMAD.WIDE R106, R20, 0x2, R134 ;  /* 0x00000002146a7825 */ /* 0x001fc600078e0286 */
[----:B------:R-:W4:Y:S01]  /*8220*/  LDL.64 R134, [R1+0x228] ;  /* 0x0002280001867983 */ /* 0x000f220000100a00 */
[----:B-1----:R-:W-:-:S03]  /*8230*/  IMAD.WIDE R114, R20, 0x2, R192 ;  /* 0x0000000214727825 */ /* 0x002fc600078e02c0 */
[----:B------:R-:W4:Y:S01]  /*8240*/  LDL.64 R192, [R1+0x208] ;  /* 0x0002080001c07983 */ /* 0x000f220000100a00 */
[----:B------:R-:W-:-:S03]  /*8250*/  IMAD.WIDE R122, R20, 0x2, R122 ;  /* 0x00000002147a7825 */ /* 0x000fc600078e027a */
[----:B------:R0:W4:Y:S04]  /*8260*/  LDG.E.U16 R107, [R106.64] ;  /* 0x000000066a6b7981 */ /* 0x000128000c1e1500 */
[----:B------:R5:W4:Y:S04]  /*8270*/  LDG.E.U16 R132, [R122.64] ;  /* 0x000000067a847981 */ /* 0x000b28000c1e1500 */
[----:B------:R1:W4:Y:S01]  /*8280*/  LDG.E.U16 R115, [R114.64] ;  /* 0x0000000672737981 */ /* 0x000322000c1e1500 */
[----:B------:R-:W-:-:S05]  /*8290*/  IMAD.WIDE R120, R20, 0x2, R120 ;  /* 0x0000000214787825 */ /* 0x000fca00078e0278 */
[----:B------:R0:W4:Y:S02]  /*82a0*/  LDG.E.U16 R116, [R120.64] ;  /* 0x0000000678747981 */ /* 0x000124000c1e1500 */
[C---:B0-----:R-:W-:Y:S02]  /*82b0*/  IMAD.WIDE R120, R20.reuse, 0x2, R176 ;  /* 0x0000000214787825 */ /* 0x041fe400078e02b0 */
[----:B------:R-:W4:Y:S02]  /*82c0*/  LDL.64 R176, [R1+0x220] ;  /* 0x0002200001b07983 */ /* 0x000f240000100a00 */
[C---:B---3--:R-:W-:Y:S02]  /*82d0*/  IMAD.WIDE R32, R20.reuse, 0x2, R130 ;  /* 0x0000000214207825 */ /* 0x048fe400078e0282 */
[----:B------:R0:W3:Y:S04]  /*82e0*/  LDG.E.U16 R130, [R120.64] ;  /* 0x0000000678827981 */ /* 0x0000e8000c1e1500 */
[----:B------:R1:W3:Y:S01]  /*82f0*/  LDG.E.U16 R131, [R32.64] ;  /* 0x0000000620837981 */ /* 0x0002e2000c1e1500 */
[----:B0-----:R-:W-:-:S03]  /*8300*/  IMAD.WIDE R120, R20, 0x2, R184 ;  /* 0x0000000214787825 */ /* 0x001fc600078e02b8 */
[----:B------:R-:W3:Y:S01]  /*8310*/  LDL.64 R184, [R1+0x1f0] ;  /* 0x0001f00001b87983 */ /* 0x000ee20000100a00 */
[----:B-1----:R-:W-:-:S03]  /*8320*/  IMAD.WIDE R32, R20, 0x2, R188 ;  /* 0x0000000214207825 */ /* 0x002fc600078e02bc */
[----:B------:R-:W3:Y:S04]  /*8330*/  LDL.64 R188, [R1+0x1f8] ;  /* 0x0001f80001bc7983 */ /* 0x000ee80000100a00 */
[----:B------:R0:W3:Y:S01]  /*8340*/  LDG.E.U16 R33, [R32.64] ;  /* 0x0000000620217981 */ /* 0x0000e2000c1e1500 */
[----:B-----5:R-:W-:-:S03]  /*8350*/  IMAD.WIDE R122, R20, 0x2, R180 ;  /* 0x00000002147a7825 */ /* 0x020fc600078e02b4 */
[----:B------:R-:W5:Y:S04]  /*8360*/  LDL.64 R180, [R1+0x200] ;  /* 0x0002000001b47983 */ /* 0x000f680000100a00 */
[----:B------:R1:W5:Y:S04]  /*8370*/  LDG.E.U16 R106, [R122.64] ;  /* 0x000000067a6a7981 */ /* 0x000368000c1e1500 */
[----:B0-----:R0:W5:Y:S01]  /*8380*/  LDG.E.U16 R32, [R120.64] ;  /* 0x0000000678207981 */ /* 0x001162000c1e1500 */
[----:B--2---:R-:W-:-:S04]  /*8390*/  IMAD.WIDE R124, R20, 0x2, R124 ;  /* 0x00000002147c7825 */ /* 0x004fc800078e027c */
[C---:B0-----:R-:W-:Y:S01]  /*83a0*/  IMAD.WIDE R120, R20.reuse, 0x2, R204 ;  /* 0x0000000214787825 */ /* 0x041fe200078e02cc */
[----:B------:R5:W2:Y:S04]  /*83b0*/  LDG.E.U16 R114, [R124.64] ;  /* 0x000000067c727981 */ /* 0x000aa8000c1e1500 */
[----:B------:R0:W2:Y:S04]  /*83c0*/  LDG.E.U16 R167, [R120.64] ;  /* 0x0000000678a77981 */ /* 0x0000a8000c1e1500 */
[----:B------:R-:W2:Y:S01]  /*83d0*/  LDL.64 R204, [R1+0x1b0] ;  /* 0x0001b00001cc7983 */ /* 0x000ea20000100a00 */
[----:B----4-:R-:W-:-:S06]  /*83e0*/  IMAD.WIDE R134, R20, 0x2, R134 ;  /* 0x0000000214867825 */ /* 0x010fcc00078e0286 */
[----:B------:R4:W2:Y:S01]  /*83f0*/  LDG.E.U16 R134, [R134.64] ;  /* 0x0000000686867981 */ /* 0x0008a2000c1e1500 */
[----:B0-----:R-:W-:-:S03]  /*8400*/  IMAD.WIDE R120, R20, 0x2, R196 ;  /* 0x0000000214787825 */ /* 0x001fc600078e02c4 */
[----:B------:R-:W2:Y:S04]  /*8410*/  LDL.64 R196, [R1+0x1c8] ;  /* 0x0001c80001c47983 */ /* 0x000ea80000100a00 */
[----:B------:R0:W2:Y:S01]  /*8420*/  LDG.E.U16 R169, [R120.64] ;  /* 0x0000000678a97981 */ /* 0x0000a2000c1e1500 */
[----:B-1----:R-:W-:-:S03]  /*8430*/  IMAD.WIDE R122, R20, 0x2, R176 ;  /* 0x00000002147a7825 */ /* 0x002fc600078e02b0 */
[----:B------:R-:W2:Y:S04]  /*8440*/  LDL.64 R176, [R1+0x1e8] ;  /* 0x0001e80001b07983 */ /* 0x000ea80000100a00 */
[----:B----4-:R1:W4:Y:S02]  /*8450*/  LDG.E.U16 R135, [R122.64] ;  /* 0x000000067a877981 */ /* 0x010324000c1e1500 */
[C---:B-1----:R-:W-:Y:S02]  /*8460*/  IMAD.WIDE R122, R20.reuse, 0x2, R192 ;  /* 0x00000002147a7825 */ /* 0x042fe400078e02c0 */
[----:B------:R-:W4:Y:S04]  /*8470*/  LDL.64 R192, [R1+0x1e0] ;  /* 0x0001e00001c07983 */ /* 0x000f280000100a00 */
[----:B------:R3:W4:Y:S02]  /*8480*/  LDG.E.U16 R170, [R122.64] ;  /* 0x000000067aaa7981 */ /* 0x000724000c1e1500 */
[----:B---3--:R-:W-:-:S02]  /*8490*/  IMAD.WIDE R122, R20, 0x2, R184 ;  /* 0x00000002147a7825 */ /* 0x008fc400078e02b8 */
[----:B------:R-:W3:Y:S02]  /*84a0*/  LDL.64 R184, [R1+0x1b8] ;  /* 0x0001b80001b87983 */ /* 0x000ee40000100a00 */
[C---:B0-----:R-:W-:Y:S02]  /*84b0*/  IMAD.WIDE R120, R20.reuse, 0x2, R188 ;  /* 0x0000000214787825 */ /* 0x041fe400078e02bc */
[----:B------:R-:W3:Y:S04]  /*84c0*/  LDL.64 R188, [R1+0x1c0] ;  /* 0x0001c00001bc7983 */ /* 0x000ee80000100a00 */
[----:B------:R4:W3:Y:S01]  /*84d0*/  LDG.E.U16 R174, [R120.64] ;  /* 0x0000000678ae7981 */ /* 0x0008e2000c1e1500 */
[----:B-----5:R-:W-:-:S03]  /*84e0*/  IMAD.WIDE R124, R20, 0x2, R180 ;  /* 0x00000002147c7825 */ /* 0x020fc600078e02b4 */
[----:B------:R-:W5:Y:S04]  /*84f0*/  LDL.64 R180, [R1+0x1d0] ;  /* 0x0001d00001b47983 */ /* 0x000f680000100a00 */
[----:B------:R2:W3:Y:S02]  /*8500*/  LDG.E.U16 R173, [R124.64] ;  /* 0x000000067cad7981 */ /* 0x0004e4000c1e1500 */
[C---:B--2---:R-:W-:Y:S02]  /*8510*/  IMAD.WIDE R124, R20.reuse, 0x2, R176 ;  /* 0x00000002147c7825 */ /* 0x044fe400078e02b0 */
[----:B------:R0:W2:Y:S04]  /*8520*/  LDG.E.U16 R176, [R122.64] ;  /* 0x000000067ab07981 */ /* 0x0000a8000c1e1500 */
[----:B------:R5:W2:Y:S01]  /*8530*/  LDG.E.U16 R177, [R124.64] ;  /* 0x000000067cb17981 */ /* 0x000aa2000c1e1500 */
[----:B----4-:R-:W-:-:S03]  /*8540*/  IMAD.WIDE R120, R20, 0x2, R192 ;  /* 0x0000000214787825 */ /* 0x010fc600078e02c0 */
[----:B------:R-:W4:Y:S04]  /*8550*/  LDL.64 R192, [R1+0x1a0] ;  /* 0x0001a00001c07983 */ /* 0x000f280000100a00 */
[----:B------:R1:W2:Y:S01]  /*8560*/  LDG.E.U16 R179, [R120.64] ;  /* 0x0000000678b37981 */ /* 0x0002a2000c1e1500 */
[----:B0-----:R-:W-:-:S03]  /*8570*/  IMAD.WIDE R122, R20, 0x2, R212 ;  /* 0x00000002147a7825 */ /* 0x001fc600078e02d4 */
[----:B------:R-:W2:Y:S01]  /*8580*/  LDL.64 R212, [R1+0x160] ;  /* 0x0001600001d47983 */ /* 0x000ea20000100a00 */
[----:B-1----:R-:W-:-:S03]  /*8590*/  IMAD.WIDE R120, R20, 0x2, R196 ;  /* 0x0000000214787825 */ /* 0x002fc600078e02c4 */
[----:B------:R-:W2:Y:S01]  /*85a0*/  LDL.64 R196, [R1+0x188] ;  /* 0x0001880001c47983 */ /* 0x000ea20000100a00 */
[----:B-----5:R-:W-:-:S03]  /*85b0*/  IMAD.WIDE R124, R20, 0x2, R180 ;  /* 0x00000002147c7825 */ /* 0x020fc600078e02b4 */
[----:B------:R0:W5:Y:S04]  /*85c0*/  LDG.E.U16 R180, [R122.64] ;  /* 0x000000067ab47981 */ /* 0x000168000c1e1500 */
[----:B------:R3:W5:Y:S02]  /*85d0*/  LDG.E.U16 R181, [R124.64] ;  /* 0x000000067cb57981 */ /* 0x000764000c1e1500 */
[C---:B---3--:R-:W-:Y:S02]  /*85e0*/  IMAD.WIDE R124, R20.reuse, 0x2, R184 ;  /* 0x00000002147c7825 */ /* 0x048fe400078e02b8 */
[----:B------:R1:W3:Y:S02]  /*85f0*/  LDG.E.U16 R184, [R120.64] ;  /* 0x0000000678b87981 */ /* 0x0002e4000c1e1500 */
[----:B0-----:R-:W-:-:S02]  /*8600*/  IMAD.WIDE R122, R20, 0x2, R188 ;  /* 0x00000002147a7825 */ /* 0x001fc400078e02bc */
[----:B------:R4:W3:Y:S04]  /*8610*/  LDG.E.U16 R188, [R124.64] ;  /* 0x000000067cbc7981 */ /* 0x0008e8000c1e1500 */
[----:B------:R0:W3:Y:S01]  /*8620*/  LDG.E.U16 R185, [R122.64] ;  /* 0x000000067ab97981 */ /* 0x0000e2000c1e1500 */
[----:B-1----:R-:W-:-:S03]  /*8630*/  IMAD.WIDE R120, R20, 0x2, R204 ;  /* 0x0000000214787825 */ /* 0x002fc600078e02cc */
[----:B------:R-:W3:Y:S04]  /*8640*/  LDL.64 R204, [R1+0x170] ;  /* 0x0001700001cc7983 */ /* 0x000ee80000100a00 */
[----:B------:R1:W3:Y:S04]  /*8650*/  LDG.E.U16 R189, [R120.64] ;  /* 0x0000000678bd7981 */ /* 0x0002e8000c1e1500 */
[----:B-1----:R-:W3:Y:S01]  /*8660*/  LDL.64 R120, [R1+0x198] ;  /* 0x0001980001787983 */ /* 0x002ee20000100a00 */
[----:B----4-:R-:W-:-:S05]  /*8670*/  IMAD.WIDE R124, R20, 0x2, R192 ;  /* 0x00000002147c7825 */ /* 0x010fca00078e02c0 */
[----:B------:R2:W4:Y:S02]  /*8680*/  LDG.E.U16 R193, [R124.64] ;  /* 0x000000067cc17981 */ /* 0x000524000c1e1500 */
[----:B--2---:R-:W-:-:S04]  /*8690*/  IMAD.WIDE R124, R20, 0x2, R196 ;  /* 0x00000002147c7825 */ /* 0x004fc800078e02c4 */
[C---:B0-----:R-:W-:Y:S01]  /*86a0*/  IMAD.WIDE R122, R20.reuse, 0x2, R208 ;  /* 0x00000002147a7825 */ /* 0x041fe200078e02d0 */
[----:B------:R0:W2:Y:S04]  /*86b0*/  LDG.E.U16 R200, [R124.64] ;  /* 0x000000067cc87981 */ /* 0x0000a8000c1e1500 */
[----:B------:R1:W2:Y:S04]  /*86c0*/  LDG.E.U16 R192, [R122.64] ;  /* 0x000000067ac07981 */ /* 0x0002a8000c1e1500 */
[----:B------:R-:W2:Y:S01]  /*86d0*/  LDL.64 R208, [R1+0x158] ;  /* 0x0001580001d07983 */ /* 0x000ea20000100a00 */
[----:B---3--:R-:W-:-:S05]  /*86e0*/  IMAD.WIDE R120, R20, 0x2, R120 ;  /* 0x0000000214787825 */ /* 0x008fca00078e0278 */
[----:B------:R3:W2:Y:S04]  /*86f0*/  LDG.E.U16 R196, [R120.64] ;  /* 0x0000000678c47981 */ /* 0x0006a8000c1e1500 */
[----:B---3--:R-:W3:Y:S01]  /*8700*/  LDL.64 R120, [R1+0x180] ;  /* 0x0001800001787983 */ /* 0x008ee20000100a00 */
[----:B-1----:R-:W-:-:S03]  /*8710*/  IMAD.WIDE R122, R20, 0x2, R216 ;  /* 0x00000002147a7825 */ /* 0x002fc600078e02d8 */
[----:B------:R1:W0:Y:S04]  /*8720*/  LDS R217, [R201.X4+0x4000] ;  /* 0x00400000c9d97984 */ /* 0x0002280000004800 */
[----:B------:R1:W2:Y:S04]  /*8730*/  LDG.E.U16 R197, [R122.64] ;  /* 0x000000067ac57981 */ /* 0x0002a8000c1e1500 */
[----:B-1----:R-:W2:Y:S01]  /*8740*/  LDL.64 R122, [R1+0x178] ;  /* 0x00017800017a7983 */ /* 0x002ea20000100a00 */
[----:B---3--:R-:W-:-:S05]  /*8750*/  IMAD.WIDE R120, R20, 0x2, R120 ;  /* 0x0000000214787825 */ /* 0x008fca00078e0278 */
[----:B------:R1:W3:Y:S04]  /*8760*/  LDG.E.U16 R201, [R120.64] ;  /* 0x0000000678c97981 */ /* 0x0002e8000c1e1500 */
[----:B-1----:R-:W3:Y:S01]  /*8770*/  LDL.64 R120, [R1+0x168] ;  /* 0x0001680001787983 */ /* 0x002ee20000100a00 */
[----:B0-----:R-:W-:-:S04]  /*8780*/  IMAD.WIDE R124, R20, 0x2, R204 ;  /* 0x00000002147c7825 */ /* 0x001fc800078e02cc */
[C---:B--2---:R-:W-:Y:S01]  /*8790*/  IMAD.WIDE R122, R20.reuse, 0x2, R122 ;  /* 0x00000002147a7825 */ /* 0x044fe200078e027a */
[----:B------:R0:W2:Y:S04]  /*87a0*/  LDG.E.U16 R205, [R124.64] ;  /* 0x000000067ccd7981 */ /* 0x0000a8000c1e1500 */
[----:B------:R1:W2:Y:S01]  /*87b0*/  LDG.E.U16 R204, [R122.64] ;  /* 0x000000067acc7981 */ /* 0x0002a2000c1e1500 */
[----:B0-----:R-:W-:-:S04]  /*87c0*/  IMAD.WIDE R124, R20, 0x2, R208 ;  /* 0x00000002147c7825 */ /* 0x001fc800078e02d0 */
[C---:B-1----:R-:W-:Y:S02]  /*87d0*/  IMAD.WIDE R122, R20.reuse, 0x2, R212 ;  /* 0x00000002147a7825 */ /* 0x042fe400078e02d4 */
[----:B------:R0:W2:Y:S04]  /*87e0*/  LDG.E.U16 R212, [R124.64] ;  /* 0x000000067cd47981 */ /* 0x0000a8000c1e1500 */
[----:B------:R1:W2:Y:S04]  /*87f0*/  LDG.E.U16 R209, [R122.64] ;  /* 0x000000067ad17981 */ /* 0x0002a8000c1e1500 */
[----:B0-----:R-:W2:Y:S04]  /*8800*/  LDL.64 R124, [R1+0x140] ;  /* 0x00014000017c7983 */ /* 0x001ea80000100a00 */
[----:B-1----:R-:W2:Y:S01]  /*8810*/  LDL.64 R122, [R1+0x148] ;  /* 0x00014800017a7983 */ /* 0x002ea20000100a00 */
[----:B---3--:R-:W-:-:S05]  /*8820*/  IMAD.WIDE R120, R20, 0x2, R120 ;  /* 0x0000000214787825 */ /* 0x008fca00078e0278 */
[----:B------:R0:W3:Y:S04]  /*8830*/  LDG.E.U16 R208, [R120.64] ;  /* 0x0000000678d07981 */ /* 0x0000e8000c1e1500 */
[----:B0-----:R-:W3:Y:S01]  /*8840*/  LDL.64 R120, [R1+0x150] ;  /* 0x0001500001787983 */ /* 0x001ee20000100a00 */
[----:B------:R-:W-:Y:S02]  /*8850*/  FFMA R178, R126, R178, R217 ;  /* 0x000000b27eb27223 */ /* 0x000fe400000000d9 */
[----:B--2---:R-:W-:-:S05]  /*8860*/  IMAD.WIDE R122, R20, 0x2, R122 ;  /* 0x00000002147a7825 */ /* 0x004fca00078e027a */
[----:B------:R0:W2:Y:S04]  /*8870*/  LDG.E.U16 R216, [R122.64] ;  /* 0x000000067ad87981 */ /* 0x0000a8000c1e1500 */
[----:B0-----:R-:W0:Y:S01]  /*8880*/  LDS R122, [R230.X16+0x4000] ;  /* 0x00400000e67a7984 */ /* 0x001e22000000c800 */
[----:B---3--:R-:W-:-:S05]  /*8890*/  IMAD.WIDE R120, R20, 0x2, R120 ;  /* 0x0000000214787825 */ /* 0x008fca00078e0278 */
[----:B------:R1:W3:Y:S02]  /*88a0*/  LDG.E.U16 R213, [R120.64] ;  /* 0x0000000678d57981 */ /* 0x0002e4000c1e1500 */
[----:B-1----:R-:W-:-:S04]  /*88b0*/  IMAD.WIDE R120, R20, 0x2, R124 ;  /* 0x0000000214787825 */ /* 0x002fc800078e027c */
[C---:B------:R-:W-:Y:S01]  /*88c0*/  FMUL R124, R126.reuse, R52 ;  /* 0x000000347e7c7220 */ /* 0x040fe20000400000 */
[----:B------:R1:W2:Y:S01]  /*88d0*/  LDG.E.U16 R217, [R120.64] ;  /* 0x0000000678d97981 */ /* 0x0002a2000c1e1500 */
[----:B------:R-:W-:-:S03]  /*88e0*/  FMUL R125, R126, R53 ;  /* 0x000000357e7d7220 */ /* 0x000fc60000400000 */
[----:B------:R-:W2:Y:S04]  /*88f0*/  LDL.64 R52, [R1+0x138] ;  /* 0x0001380001347983 */ /* 0x000ea80000100a00 */
[----:B-1----:R-:W3:Y:S04]  /*8900*/  LDL.64 R120, [R1+0x130] ;  /* 0x0001300001787983 */ /* 0x002ee80000100a00 */
[----:B------:R-:W1:Y:S01]  /*8910*/  S2R R123, SR_TID.X ;  /* 0x00000000007b7919 */ /* 0x000e620000002100 */
[C---:B------:R-:W-:Y:S02]  /*8920*/  FMUL R64, R126.reuse, R64 ;  /* 0x000000407e407220 */ /* 0x040fe40000400000 */
[----:B------:R-:W-:-:S02]  /*8930*/  FMUL R65, R126, R65 ;  /* 0x000000417e417220 */ /* 0x000fc40000400000 */
[C---:B------:R-:W-:Y:S02]  /*8940*/  FMUL R60, R126.reuse, R60 ;  /* 0x0000003c7e3c7220 */ /* 0x040fe40000400000 */
[C---:B------:R-:W-:Y:S02]  /*8950*/  FMUL R61, R126.reuse, R61 ;  /* 0x0000003d7e3d7220 */ /* 0x040fe40000400000 */
[C---:B------:R-:W-:Y:S02]  /*8960*/  FMUL R56, R126.reuse, R56 ;  /* 0x000000387e387220 */ /* 0x040fe40000400000 */
[----:B------:R-:W-:Y:S02]  /*8970*/  FMUL R57, R126, R57 ;  /* 0x000000397e397220 */ /* 0x000fe40000400000 */
[C---:B0-----:R-:W-:Y:S02]  /*8980*/  FFMA R175, R127.reuse, R175, R122 ;  /* 0x000000af7faf7223 */ /* 0x041fe4000000007a */
[----:B------:R-:W-:-:S02]  /*8990*/  FMUL R66, R127, R66 ;  /* 0x000000427f427220 */ /* 0x000fc40000400000 */
[C---:B------:R-:W-:Y:S02]  /*89a0*/  FMUL R67, R127.reuse, R67 ;  /* 0x000000437f437220 */ /* 0x040fe40000400000 */
[C---:B------:R-:W-:Y:S02]  /*89b0*/  FMUL R62, R127.reuse, R62 ;  /* 0x0000003e7f3e7220 */ /* 0x040fe40000400000 */
[C---:B------:R-:W-:Y:S02]  /*89c0*/  FMUL R63, R127.reuse, R63 ;  /* 0x0000003f7f3f7220 */ /* 0x040fe40000400000 */
[C---:B------:R-:W-:Y:S02]  /*89d0*/  FMUL R58, R127.reuse, R58 ;  /* 0x0000003a7f3a7220 */ /* 0x040fe40000400000 */
[C---:B------:R-:W-:Y:S02]  /*89e0*/  FMUL R59, R127.reuse, R59 ;  /* 0x0000003b7f3b7220 */ /* 0x040fe40000400000 */
[----:B------:R-:W-:-:S02]  /*89f0*/  FMUL R126, R127, R54 ;  /* 0x000000367f7e7220 */ /* 0x000fc40000400000 */
[----:B------:R-:W-:Y:S02]  /*8a00*/  FMUL R127, R127, R55 ;  /* 0x000000377f7f7220 */ /* 0x000fe40000400000 */
[----:B------:R-:W0:Y:S01]  /*8a10*/  S2R R55, SR_TID.X ;  /* 0x0000000000377919 */ /* 0x000e220000002100 */
[----:B------:R-:W-:Y:S02]  /*8a20*/  F2FP.BF16.PACK_AB R164, R10, R164 ;  /* 0x000000a40aa4723e */ /* 0x000fe400000010ff */
[----:B------:R-:W-:Y:S02]  /*8a30*/  F2FP.BF16.PACK_AB R152, R12, R152 ;  /* 0x000000980c98723e */ /* 0x000fe400000010ff */
[----:B------:R-:W-:Y:S01]  /*8a40*/  F2FP.BF16.PACK_AB R149, R11, R149 ;  /* 0x000000950b95723e */ /* 0x000fe200000010ff */
[----:B--2---:R-:W-:-:S05]  /*8a50*/  IMAD.WIDE R52, R20, 0x2, R52 ;  /* 0x0000000214347825 */ /* 0x004fca00078e0234 */
[----:B------:R3:W2:Y:S02]  /*8a60*/  LDG.E.U16 R230, [R52.64] ;  /* 0x0000000634e67981 */ /* 0x0006a4000c1e1500 */
[----:B---3--:R-:W-:-:S06]  /*8a70*/  IMAD.WIDE R52, R20, 0x2, R120 ;  /* 0x0000000214347825 */ /* 0x008fcc00078e0278 */
[----:B------:R3:W2:Y:S01]  /*8a80*/  LDG.E.U16 R52, [R52.64] ;  /* 0x0000000634347981 */ /* 0x0006a2000c1e1500 */
[----:B-1----:R-:W-:-:S04]  /*8a90*/  LOP3.LUT R121, R123, 0x1c, RZ, 0xc0, !PT ;  /* 0x0000001c7b797812 */ /* 0x002fc800078ec0ff */
[----:B------:R-:W-:-:S05]  /*8aa0*/  LEA.HI R123, R121, 0x10, RZ, 0x1e ;  /* 0x00000010797b7811 */ /* 0x000fca00078ff0ff */
[----:B---3--:R1:W3:Y:S04]  /*8ab0*/  LDS R53, [R123.X16+0x4000] ;  /* 0x004000007b357984 */ /* 0x0082e8000000c800 */
[----:B-1----:R-:W1:Y:S01]  /*8ac0*/  S2R R123, SR_TID.X ;  /* 0x00000000007b7919 */ /* 0x002e620000002100 */
[----:B------:R-:W-:Y:S02]  /*8ad0*/  LEA.HI R121, R121, 0x18, RZ, 0x1e ;  /* 0x0000001879797811 */ /* 0x000fe400078ff0ff */
[----:B0-----:R-:W-:Y:S01]  /*8ae0*/  LOP3.LUT R55, R55, 0x1c, RZ, 0xc0, !PT ;  /* 0x0000001c37377812 */ /* 0x001fe200078ec0ff */
[----:B------:R-:W-:-:S03]  /*8af0*/  FMUL R120, R171, R72 ;  /* 0x00000048ab787220 */ /* 0x000fc60000400000 */
[----:B------:R-:W-:-:S05]  /*8b00*/  LEA.HI R72, R55, 0x30, RZ, 0x1e ;  /* 0x0000003037487811 */ /* 0x000fca00078ff0ff */
[----:B------:R-:W-:Y:S01]  /*8b10*/  LDS R10, [R72.X16+0x4000] ;  /* 0x00400000480a7984 */ /* 0x000fe2000000c800 */
[----:B-1----:R-:W-:-:S04]  /*8b20*/  LOP3.LUT R123, R123, 0x1c, RZ, 0xc0, !PT ;  /* 0x0000001c7b7b7812 */ /* 0x002fc800078ec0ff */
[----:B------:R-:W-:Y:S01]  /*8b30*/  LEA.HI R123, R123, 0x20, RZ, 0x1e ;  /* 0x000000207b7b7811 */ /* 0x000fe200078ff0ff */
[----:B---3--:R-:W-:-:S04]  /*8b40*/  FFMA R172, R171, R172, R53 ;  /* 0x000000acabac7223 */ /* 0x008fc80000000035 */
[----:B------:R-:W0:Y:S04]  /*8b50*/  LDS R54, [R123.X16+0x4000] ;  /* 0x004000007b367984 */ /* 0x000e28000000c800 */
[----:B------:R1:W3:Y:S02]  /*8b60*/  LDS R53, [R121.X16+0x4000] ;  /* 0x0040000079357984 */ /* 0x0002e4000000c800 */
[----:B-1----:R-:W-:Y:S01]  /*8b70*/  FMUL R121, R171, R73 ;  /* 0x00000049ab797220 */ /* 0x002fe20000400000 */
[C---:B------:R-:W-:Y:S02]  /*8b80*/  LEA.HI R73, R55.reuse, 0x28, RZ, 0x1e ;  /* 0x0000002837497811 */ /* 0x040fe400078ff0ff */
[----:B------:R-:W-:-:S03]  /*8b90*/  LEA.HI R55, R55, 0x38, RZ, 0x1e ;  /* 0x0000003837377811 */ /* 0x000fc600078ff0ff */
[----:B------:R-:W-:Y:S04]  /*8ba0*/  LDS R12, [R73.X16+0x4000] ;  /* 0x00400000490c7984 */ /* 0x000fe8000000c800 */
[----:B------:R1:W-:Y:S04]  /*8bb0*/  LDS R11, [R55.X16+0x4000] ;  /* 0x00400000370b7984 */ /* 0x0003e8000000c800 */
[----:B------:R-:W-:Y:S01]  /*8bc0*/  BAR.SYNC.DEFER_BLOCKING 0x0 ;  /* 0x0000000000007b1d */ /* 0x000fe20000010000 */
[----:B-1----:R-:W-:-:S05]  /*8bd0*/  LOP3.LUT R55, R0, 0x20, RZ, 0x3c, !PT ;  /* 0x0000002000377812 */ /* 0x002fca00078e3cff */
        /* <DEDUP_REMOVED lines=22> */
[----:B------:R-:W-:Y:S01]  /*8d40*/  STS.U16 [R55+0x5900], R115 ;  /* 0x0059007337007388 */ /* 0x000fe20000000400 */
[----:B0-----:R-:W-:-:S03]  /*8d50*/  FFMA R166, R27, R166, R54 ;  /* 0x000000a61ba67223 */ /* 0x001fc60000000036 */
[----:B------:R-:W-:Y:S01]  /*8d60*/  STS.U16 [R55+0x5d00], R114 ;  /* 0x005d007237007388 */ /* 0x000fe20000000400 */
[----:B------:R-:W-:-:S03]  /*8d70*/  LOP3.LUT R54, R0, 0x40, RZ, 0x3c, !PT ;  /* 0x0000004000367812 */ /* 0x000fc600078e3cff */
[----:B------:R-:W-:Y:S04]  /*8d80*/  STS.U16 [R55+0x6100], R135 ;  /* 0x0061008737007388 */ /* 0x000fe80000000400 */
[----:B------:R-:W-:Y:S04]  /*8d90*/  STS.U16 [R55+0x6500], R173 ;  /* 0x006500ad37007388 */ /* 0x000fe80000000400 */
[----:B------:R-:W-:Y:S04]  /*8da0*/  STS.U16 [R55+0x6900], R179 ;  /* 0x006900b337007388 */ /* 0x000fe80000000400 */
[----:B------:R-:W-:Y:S04]  /*8db0*/  STS.U16 [R55+0x6d00], R185 ;  /* 0x006d00b937007388 */ /* 0x000fe80000000400 */
[----:B----4-:R-:W-:Y:S04]  /*8dc0*/  STS.U16 [R55+0x7100], R193 ;  /* 0x007100c137007388 */ /* 0x010fe80000000400 */
        /* <DEDUP_REMOVED lines=10> */
[----:B---3--:R-:W-:-:S03]  /*8e70*/  FFMA R168, R165, R168, R53 ;  /* 0x000000a8a5a87223 */ /* 0x008fc60000000035 */
[----:B------:R-:W-:Y:S01]  /*8e80*/  STS.U16 [R54+0x5e00], R106 ;  /* 0x005e006a36007388 */ /* 0x000fe20000000400 */
[----:B------:R-:W-:-:S03]  /*8e90*/  LOP3.LUT R53, R0, 0x60, RZ, 0x3c, !PT ;  /* 0x0000006000357812 */ /* 0x000fc600078e3cff */
[----:B------:R-:W-:Y:S04]  /*8ea0*/  STS.U16 [R54+0x6200], R167 ;  /* 0x006200a736007388 */ /* 0x000fe80000000400 */
[----:B------:R-:W-:Y:S04]  /*8eb0*/  STS.U16 [R54+0x6600], R174 ;  /* 0x006600ae36007388 */ /* 0x000fe80000000400 */
[----:B-----5:R-:W-:Y:S04]  /*8ec0*/  STS.U16 [R54+0x6a00], R180 ;  /* 0x006a00b436007388 */ /* 0x020fe80000000400 */
[----:B------:R-:W-:Y:S04]  /*8ed0*/  STS.U16 [R54+0x6e00], R188 ;  /* 0x006e00bc36007388 */ /* 0x000fe80000000400 */
[----:B------:R-:W-:Y:S04]  /*8ee0*/  STS.U16 [R54+0x7200], R196 ;  /* 0x007200c436007388 */ /* 0x000fe80000000400 */
[----:B------:R-:W-:Y:S04]  /*8ef0*/  STS.U16 [R54+0x7600], R204 ;  /* 0x007600cc36007388 */ /* 0x000fe80000000400 */
[----:B------:R-:W-:Y:S04]  /*8f00*/  STS.U16 [R54+0x7a00], R212 ;  /* 0x007a00d436007388 */ /* 0x000fe80000000400 */
[----:B--2---:R-:W-:Y:S04]  /*8f10*/  STS.U16 [R54+0x7e00], R230 ;  /* 0x007e00e636007388 */ /* 0x004fe80000000400 */
[----:B------:R-:W-:Y:S04]  /*8f20*/  STS.U16 [R53+0x4300], R105 ;  /* 0x0043006935007388 */ /* 0x000fe80000000400 */
[----:B------:R-:W-:Y:S04]  /*8f30*/  STS.U16 [R53+0x4700], R104 ;  /* 0x0047006835007388 */ /* 0x000fe80000000400 */
[----:B------:R-:W-:Y:S04]  /*8f40*/  STS.U16 [R53+0x4b00], R39 ;  /* 0x004b002735007388 */ /* 0x000fe80000000400 */
[----:B------:R0:W-:Y:S04]  /*8f50*/  STS.U16 [R53+0x4f00], R38 ;  /* 0x004f002635007388 */ /* 0x0001e80000000400 */
[----:B------:R-:W-:Y:S04]  /*8f60*/  STS.U16 [R53+0x5300], R35 ;  /* 0x0053002335007388 */ /* 0x000fe80000000400 */
[----:B------:R-:W-:Y:S04]  /*8f70*/  STS.U16 [R53+0x5700], R34 ;  /* 0x0057002235007388 */ /* 0x000fe80000000400 */
[----:B------:R-:W-:Y:S04]  /*8f80*/  STS.U16 [R53+0x5b00], R33 ;  /* 0x005b002135007388 */ /* 0x000fe80000000400 */
[----:B------:R-:W-:Y:S01]  /*8f90*/  STS.U16 [R53+0x5f00], R32 ;  /* 0x005f002035007388 */ /* 0x000fe20000000400 */
[----:B------:R-:W-:-:S03]  /*8fa0*/  F2FP.BF16.PACK_AB R148, R148, R163 ;  /* 0x000000a39494723e */ /* 0x000fc600000010ff */
[----:B------:R-:W-:Y:S01]  /*8fb0*/  STS.U16 [R53+0x6300], R169 ;  /* 0x006300a935007388 */ /* 0x000fe20000000400 */
[----:B------:R-:W-:-:S03]  /*8fc0*/  F2FP.BF16.PACK_AB R139, R139, R160 ;  /* 0x000000a08b8b723e */ /* 0x000fc600000010ff */
[----:B------:R-:W-:Y:S01]  /*8fd0*/  STS.U16 [R53+0x6700], R176 ;  /* 0x006700b035007388 */ /* 0x000fe20000000400 */
[----:B------:R-:W-:Y:S02]  /*8fe0*/  F2FP.BF16.PACK_AB R146, R146, R159 ;  /* 0x0000009f9292723e */ /* 0x000fe400000010ff */
[----:B------:R-:W-:Y:S01]  /*8ff0*/  F2FP.BF16.PACK_AB R137, R137, R156 ;  /* 0x0000009c8989723e */ /* 0x000fe200000010ff */
[----:B------:R-:W-:Y:S01]  /*9000*/  STS.U16 [R53+0x6b00], R181 ;  /* 0x006b00b535007388 */ /* 0x000fe20000000400 */
[----:B------:R-:W-:Y:S02]  /*9010*/  F2FP.BF16.PACK_AB R144, R144, R155 ;  /* 0x0000009b9090723e */ /* 0x000fe400000010ff */
[----:B------:R-:W-:Y:S01]  /*9020*/  F2FP.BF16.PACK_AB R142, R142, R151 ;  /* 0x000000978e8e723e */ /* 0x000fe200000010ff */
[----:B------:R-:W-:Y:S01]  /*9030*/  STS.U16 [R53+0x6f00], R189 ;  /* 0x006f00bd35007388 */ /* 0x000fe20000000400 */
[----:B------:R-:W-:Y:S02]  /*9040*/  F2FP.BF16.PACK_AB R147, R147, R162 ;  /* 0x000000a29393723e */ /* 0x000fe400000010ff */
[----:B-1----:R-:W-:Y:S01]  /*9050*/  LOP3.LUT R28, R15, 0x40, RZ, 0x3c, !PT ;  /* 0x000000400f1c7812 */ /* 0x002fe200078e3cff */
[----:B------:R-:W-:Y:S01]  /*9060*/  STS.U16 [R53+0x7300], R197 ;  /* 0x007300c535007388 */ /* 0x000fe20000000400 */
[----:B------:R-:W-:-:S02]  /*9070*/  F2FP.BF16.PACK_AB R140, R140, R161 ;  /* 0x000000a18c8c723e */ /* 0x000fc400000010ff */
[----:B------:R-:W-:Y:S01]  /*9080*/  F2FP.BF16.PACK_AB R145, R145, R158 ;  /* 0x0000009e9191723e */ /* 0x000fe200000010ff */
[----:B------:R-:W-:Y:S01]  /*9090*/  STS.U16 [R53+0x7700], R205 ;  /* 0x007700cd35007388 */ /* 0x000fe20000000400 */
[----:B------:R-:W-:-:S03]  /*90a0*/  F2FP.BF16.PACK_AB R138, R138, R157 ;  /* 0x0000009d8a8a723e */ /* 0x000fc600000010ff */
[----:B------:R-:W-:Y:S01]  /*90b0*/  STS.U16 [R53+0x7b00], R213 ;  /* 0x007b00d535007388 */ /* 0x000fe20000000400 */
[----:B------:R-:W-:-:S03]  /*90c0*/  F2FP.BF16.PACK_AB R143, R143, R154 ;  /* 0x0000009a8f8f723e */ /* 0x000fc600000010ff */
[----:B------:R-:W-:Y:S01]  /*90d0*/  STS.U16 [R53+0x7f00], R52 ;  /* 0x007f003435007388 */ /* 0x000fe20000000400 */
[----:B------:R-:W-:-:S03]  /*90e0*/  F2FP.BF16.PACK_AB R136, R136, R153 ;  /* 0x000000998888723e */ /* 0x000fc600000010ff */
[----:B------:R-:W-:Y:S01]  /*90f0*/  STS [R15+0x8000], R164 ;  /* 0x008000a40f007388 */ /* 0x000fe20000000800 */
[----:B------:R-:W-:-:S03]  /*9100*/  F2FP.BF16.PACK_AB R141, R141, R150 ;  /* 0x000000968d8d723e */ /* 0x000fc600000010ff */
[----:B------:R-:W-:Y:S04]  /*9110*/  STS [R15+0x8400], R148 ;  /* 0x008400940f007388 */ /* 0x000fe80000000800 */
        /* <DEDUP_REMOVED lines=14> */
[----:B------:R-:W-:Y:S06]  /*9200*/  BAR.SYNC.DEFER_BLOCKING 0x0 ;  /* 0x0000000000007b1d */ /* 0x000fec0000010000 */
[----:B------:R-:W-:Y:S04]  /*9210*/  LDSM.16.M88.4 R32, [R22+0x8000] ;  /* 0x008000001620783b */ /* 0x000fe80000000200 */
[----:B------:R-:W1:Y:S04]  /*9220*/  LDSM.16.M88.4 R112, [R17+0x4000] ;  /* 0x004000001170783b */ /* 0x000e680000000200 */
[----:B------:R-:W2:Y:S04]  /*9230*/  LDSM.16.M88.4 R52, [R17+0x5000] ;  /* 0x005000001134783b */ /* 0x000ea80000000200 */
[----:B------:R-:W3:Y:S04]  /*9240*/  LDSM.16.M88.4 R104, [R17+0x6000] ;  /* 0x006000001168783b */ /* 0x000ee80000000200 */
[----:B------:R-:W4:Y:S04]  /*9250*/  LDSM.16.M88.4 R128, [R17+0x7000] ;  /* 0x007000001180783b */ /* 0x000f280000000200 */
[----:B------:R-:W5:Y:S04]  /*9260*/  LDSM.16.M88.4 R28, [R22+0x8800] ;  /* 0x00880000161c783b */ /* 0x000f680000000200 */
[----:B------:R-:W3:Y:S01]  /*9270*/  LDSM.16.M88.4 R116, [R22+0x9000] ;  /* 0x009000001674783b */ /* 0x000ee20000000200 */
[----:B------:R-:W-:-:S02]  /*9280*/  FMUL R48, R171, R48 ;  /* 0x00000030ab307220 */ /* 0x000fc40000400000 */
[C---:B------:R-:W-:Y:S02]  /*9290*/  FMUL R49, R171.reuse, R49 ;  /* 0x00000031ab317220 */ /* 0x040fe40000400000 */
[C---:B------:R-:W-:Y:S02]  /*92a0*/  FMUL R44, R171.reuse, R44 ;  /* 0x0000002cab2c7220 */ /* 0x040fe40000400000 */
[C---:B------:R-:W-:Y:S02]  /*92b0*/  FMUL R45, R171.reuse, R45 ;  /* 0x0000002dab2d7220 */ /* 0x040fe40000400000 */
[C---:B------:R-:W-:Y:S02]  /*92c0*/  FMUL R40, R171.reuse, R40 ;  /* 0x00000028ab287220 */ /* 0x040fe40000400000 */
[----:B------:R-:W-:Y:S02]  /*92d0*/  FMUL R41, R171, R41 ;  /* 0x00000029ab297220 */ /* 0x000fe40000400000 */
        /* <DEDUP_REMOVED lines=8> */
[----:B------:R-:W5:Y:S01]  /*9360*/  LDSM.16.M88.4 R72, [R22+0x9800] ;  /* 0x009800001648783b */ /* 0x000f620000000200 */
[----:B0-----:R-:W-:Y:S01]  /*9370*/  LOP3.LUT R38, R22, 0x20, RZ, 0x3c, !PT ;  /* 0x0000002016267812 */ /* 0x001fe200078e3cff */
[C---:B-1----:R-:W-:Y:S01]  /*9380*/  HMMA.16816.F32.BF16 R64, R32.reuse, R112, R64 ;  /* 0x000000702040723c */ /* 0x042fe20000041840 */
[C---:B------:R-:W-:Y:S02]  /*9390*/  FMUL R108, R25.reuse, R88 ;  /* 0x00000058196c7220 */ /* 0x040fe40000400000 */
[----:B------:R-:W-:Y:S02]  /*93a0*/  FMUL R109, R25, R89 ;  /* 0x00000059196d7220 */ /* 0x000fe40000400000 */
[C---:B------:R-:W-:Y:S02]  /*93b0*/  FMUL R110, R23.reuse, R90 ;  /* 0x0000005a176e7220 */ /* 0x040fe40000400000 */
[----:B------:R-:W-:Y:S01]  /*93c0*/  FMUL R111, R23, R91 ;  /* 0x0000005b176f7220 */ /* 0x000fe20000400000 */
[C---:B--2---:R-:W-:Y:S01]  /*93d0*/  HMMA.16816.F32.BF16 R60, R32.reuse, R52, R60 ;  /* 0x00000034203c723c */ /* 0x044fe2000004183c */
[----:B------:R-:W0:Y:S07]  /*93e0*/  LDSM.16.M88.4 R88, [R38+0x8000] ;  /* 0x008000002658783b */ /* 0x000e2e0000000200 */
[C---:B---3--:R-:W-:Y:S08]  /*93f0*/  HMMA.16816.F32.BF16 R56, R32.reuse, R104, R56 ;  /* 0x000000682038723c */ /* 0x048ff00000041838 */
[----:B----4-:R-:W-:Y:S01]  /*9400*/  HMMA.16816.F32.BF16 R124, R32, R128, R124 ;  /* 0x00000080207c723c */ /* 0x010fe2000004187c */
[----:B------:R-:W1:Y:S07]  /*9410*/  LDSM.16.M88.4 R32, [R38+0x8800] ;  /* 0x008800002620783b */ /* 0x000e6e0000000200 */
[C---:B-----5:R-:W-:Y:S08]  /*9420*/  HMMA.16816.F32.BF16 R48, R28.reuse, R112, R48 ;  /* 0x000000701c30723c */ /* 0x060ff00000041830 */
[C---:B------:R-:W-:Y:S08]  /*9430*/  HMMA.16816.F32.BF16 R44, R28.reuse, R52, R44 ;  /* 0x000000341c2c723c */ /* 0x040ff0000004182c */
[C---:B------:R-:W-:Y:S08]  /*9440*/  HMMA.16816.F32.BF16 R40, R28.reuse, R104, R40 ;  /* 0x000000681c28723c */ /* 0x040ff00000041828 */
[----:B------:R-:W-:Y:S01]  /*9450*/  HMMA.16816.F32.BF16 R120, R28, R128, R120 ;  /* 0x000000801c78723c */ /* 0x000fe20000041878 */
[----:B------:R-:W2:Y:S01]  /*9460*/  LDSM.16.M88.4 R28, [R38+0x9000] ;  /* 0x00900000261c783b */ /* 0x000ea20000000200 */
        /* <DEDUP_REMOVED lines=11> */
[----:B------:R-:W-:Y:S02]  /*9520*/  FMUL R83, R14, R83 ;  /* 0x000000530e537220 */ /* 0x000fe40000400000 */
[----:B------:R-:W-:-:S02]  /*9530*/  FMUL R84, R27, R84 ;  /* 0x000000541b547220 */ /* 0x000fc40000400000 */
[----:B------:R-:W-:Y:S02]  /*9540*/  FMUL R85, R27, R85 ;  /* 0x000000551b557220 */ /* 0x000fe40000400000 */
[C---:B------:R-:W-:Y:S02]  /*9550*/  FMUL R86, R14.reuse, R86 ;  /* 0x000000560e567220 */ /* 0x040fe40000400000 */
[----:B------:R-:W-:Y:S01]  /*9560*/  FMUL R87, R14, R87 ;  /* 0x000000570e577220 */ /* 0x000fe20000400000 */
[C---:B------:R-:W-:Y:S08]  /*9570*/  HMMA.16816.F32.BF16 R68, R116.reuse, R112, R68 ;  /* 0x000000707444723c */ /* 0x040ff00000041844 */
[C---:B------:R-:W-:Y:S08]  /*9580*/  HMMA.16816.F32.BF16 R76, R116.reuse, R52, R76 ;  /* 0x00000034744c723c */ /* 0x040ff0000004184c */
[C---:B------:R-:W-:Y:S08]  /*9590*/  HMMA.16816.F32.BF16 R80, R116.reuse, R104, R80 ;  /* 0x000000687450723c */ /* 0x040ff00000041850 */
[----:B------:R-:W-:Y:S01]  /*95a0*/  HMMA.16816.F32.BF16 R116, R116, R128, R84 ;  /* 0x000000807474723c */ /* 0x000fe20000041854 */
[----:B------:R3:W4:Y:S01]  /*95b0*/  LDSM.16.M88.4 R84, [R38+0x9800] ;  /* 0x009800002654783b */ /* 0x0007220000000200 */
[----:B------:R-:W-:-:S02]  /*95c0*/  FMUL R100, R25, R100 ;  /* 0x0000006419647220 */ /* 0x000fc40000400000 */
[----:B------:R-:W-:Y:S02]  /*95d0*/  FMUL R101, R25, R101 ;  /* 0x0000006519657220 */ /* 0x000fe40000400000 */
[C---:B------:R-:W-:Y:S02]  /*95e0*/  FMUL R102, R23.reuse, R102 ;  /* 0x0000006617667220 */ /* 0x040fe40000400000 */
[----:B------:R-:W-:Y:S01]  /*95f0*/  FMUL R103, R23, R103 ;  /* 0x0000006717677220 */ /* 0x000fe20000400000 */
[----:B------:R-:W-:Y:S01]  /*9600*/  HMMA.16816.F32.BF16 R108, R72, R112, R108 ;  /* 0x00000070486c723c */ /* 0x000fe2000004186c */
[C---:B------:R-:W-:Y:S02]  /*9610*/  FMUL R140, R25.reuse, R92 ;  /* 0x0000005c198c7220 */ /* 0x040fe40000400000 */
[----:B------:R-:W-:Y:S02]  /*9620*/  FMUL R141, R25, R93 ;  /* 0x0000005d198d7220 */ /* 0x000fe40000400000 */
[----:B------:R-:W-:-:S02]  /*9630*/  FMUL R142, R23, R94 ;  /* 0x0000005e178e7220 */ /* 0x000fc40000400000 */
[----:B------:R-:W-:Y:S02]  /*9640*/  FMUL R143, R23, R95 ;  /* 0x0000005f178f7220 */ /* 0x000fe40000400000 */
[C---:B------:R-:W-:Y:S02]  /*9650*/  FMUL R96, R25.reuse, R96 ;  /* 0x0000006019607220 */ /* 0x040fe40000400000 */
[----:B------:R-:W-:Y:S02]  /*9660*/  FMUL R97, R25, R97 ;  /* 0x0000006119617220 */ /* 0x000fe40000400000 */
[C---:B------:R-:W-:Y:S02]  /*9670*/  FMUL R98, R23.reuse, R98 ;  /* 0x0000006217627220 */ /* 0x040fe40000400000 */
[----:B------:R-:W-:Y:S01]  /*9680*/  FMUL R99, R23, R99 ;  /* 0x0000006317637220 */ /* 0x000fe20000400000 */
[C---:B---3--:R-:W-:Y:S02]  /*9690*/  LOP3.LUT R38, R22.reuse, 0x40, RZ, 0x3c, !PT ;  /* 0x0000004016267812 */ /* 0x048fe400078e3cff */
[----:B------:R-:W-:Y:S01]  /*96a0*/  LOP3.LUT R39, R17, 0x40, RZ, 0x3c, !PT ;  /* 0x0000004011277812 */ /* 0x000fe200078e3cff */
[C---:B------:R-:W-:Y:S02]  /*96b0*/  HMMA.16816.F32.BF16 R100, R72.reuse, R52, R100 ;  /* 0x000000344864723c */ /* 0x040fe40000041864 */
[----:B------:R-:W-:Y:S04]  /*96c0*/  LDSM.16.M88.4 R136, [R38+0x8800] ;  /* 0x008800002688783b */ /* 0x000fe80000000200 */
[----:B------:R-:W-:Y:S02]  /*96d0*/  LDSM.16.M88.4 R92, [R39+0x5000] ;  /* 0x00500000275c783b */ /* 0x000fe40000000200 */
[C---:B------:R-:W-:Y:S02]  /*96e0*/  HMMA.16816.F32.BF16 R140, R72.reuse, R104, R140 ;  /* 0x00000068488c723c */ /* 0x040fe4000004188c */
[----:B------:R-:W-:Y:S06]  /*96f0*/  LDSM.16.M88.4 R132, [R38+0x9000] ;  /* 0x009000002684783b */ /* 0x000fec0000000200 */
[----:B------:R-:W-:Y:S01]  /*9700*/  HMMA.16816.F32.BF16 R72, R72, R128, R96 ;  /* 0x000000804848723c */ /* 0x000fe20000041860 */
[----:B------:R-:W-:Y:S07]  /*9710*/  LDSM.16.M88.4 R96, [R38+0x8000] ;  /* 0x008000002660783b */ /* 0x000fee0000000200 */
[C---:B0-----:R-:W-:Y:S08]  /*9720*/  HMMA.16816.F32.BF16 R64, R88.reuse, R114, R64 ;  /* 0x000000725840723c */ /* 0x041ff00000041840 */
[C---:B------:R-:W-:Y:S08]  /*9730*/  HMMA.16816.F32.BF16 R60, R88.reuse, R54, R60 ;  /* 0x00000036583c723c */ /* 0x040ff0000004183c */
[C---:B------:R-:W-:Y:S08]  /*9740*/  HMMA.16816.F32.BF16 R56, R88.reuse, R106, R56 ;  /* 0x0000006a5838723c */ /* 0x040ff00000041838 */
[----:B------:R-:W-:Y:S01]  /*9750*/  HMMA.16816.F32.BF16 R124, R88, R130, R124 ;  /* 0x00000082587c723c */ /* 0x000fe2000004187c */
[----:B------:R-:W0:Y:S07]  /*9760*/  LDSM.16.M88.4 R88, [R39+0x4000] ;  /* 0x004000002758783b */ /* 0x000e2e0000000200 */
[C---:B-1----:R-:W-:Y:S08]  /*9770*/  HMMA.16816.F32.BF16 R48, R32.reuse, R114, R48 ;  /* 0x000000722030723c */ /* 0x042ff00000041830 */
[C---:B------:R-:W-:Y:S08]  /*9780*/  HMMA.16816.F32.BF16 R44, R32.reuse, R54, R44 ;  /* 0x00000036202c723c */ /* 0x040ff0000004182c */
[C---:B------:R-:W-:Y:S08]  /*9790*/  HMMA.16816.F32.BF16 R40, R32.reuse, R106, R40 ;  /* 0x0000006a2028723c */ /* 0x040ff00000041828 */
[----:B------:R-:W-:Y:S01]  /*97a0*/  HMMA.16816.F32.BF16 R120, R32, R130, R120 ;  /* 0x000000822078723c */ /* 0x000fe20000041878 */
[----:B------:R-:W1:Y:S07]  /*97b0*/  LDSM.16.M88.4 R32, [R39+0x6000] ;  /* 0x006000002720783b */ /* 0x000e6e0000000200 */
[C---:B--2---:R-:W-:Y:S08]  /*97c0*/  HMMA.16816.F32.BF16 R68, R28.reuse, R114, R68 ;  /* 0x000000721c44723c */ /* 0x044ff00000041844 */
[C---:B------:R-:W-:Y:S08]  /*97d0*/  HMMA.16816.F32.BF16 R76, R28.reuse, R54, R76 ;  /* 0x000000361c4c723c */ /* 0x040ff0000004184c */
[C---:B------:R-:W-:Y:S08]  /*97e0*/  HMMA.16816.F32.BF16 R80, R28.reuse, R106, R80 ;  /* 0x0000006a1c50723c */ /* 0x040ff00000041850 */
[----:B------:R-:W-:Y:S01]  /*97f0*/  HMMA.16816.F32.BF16 R116, R28, R130, R116 ;  /* 0x000000821c74723c */ /* 0x000fe20000041874 */
[----:B------:R-:W2:Y:S07]  /*9800*/  LDSM.16.M88.4 R28, [R39+0x7000] ;  /* 0x00700000271c783b */ /* 0x000eae0000000200 */
[C---:B----4-:R-:W-:Y:S01]  /*9810*/  HMMA.16816.F32.BF16 R112, R84.reuse, R114, R108 ;  /* 0x000000725470723c */ /* 0x050fe2000004186c */
[----:B------:R3:W4:Y:S04]  /*9820*/  LDSM.16.M88.4 R108, [R38+0x9800] ;  /* 0x00980000266c783b */ /* 0x0007280000000200 */
[----:B------:R-:W5:Y:S03]  /*9830*/  S2R R27, SR_CTAID.X ;  /* 0x00000000001b7919 */ /* 0x000f660000002500 */
[----:B------:R-:W-:Y:S01]  /*9840*/  HMMA.16816.F32.BF16 R100, R84, R54, R100 ;  /* 0x000000365464723c */ /* 0x000fe20000041864 */
[----:B---3--:R-:W-:-:S05]  /*9850*/  LOP3.LUT R38, R22, 0x60, RZ, 0x3c, !PT ;  /* 0x0000006016267812 */ /* 0x008fca00078e3cff */
[----:B------:R-:W3:Y:S02]  /*9860*/  LDSM.16.M88.4 R52, [R38+0x8000] ;  /* 0x008000002634783b */ /* 0x000ee40000000200 */
[C---:B------:R-:W-:Y:S08]  /*9870*/  HMMA.16816.F32.BF16 R104, R84.reuse, R106, R140 ;  /* 0x0000006a5468723c */ /* 0x040ff0000004188c */
[----:B------:R-:W-:Y:S01]  /*9880*/  HMMA.16816.F32.BF16 R128, R84, R130, R72 ;  /* 0x000000825480723c */ /* 0x000fe20000041848 */
[----:B------:R-:W3:Y:S04]  /*9890*/  LDSM.16.M88.4 R72, [R38+0x8800] ;  /* 0x008800002648783b */ /* 0x000ee80000000200 */
[----:B------:R-:W3:Y:S03]  /*98a0*/  LDSM.16.M88.4 R84, [R38+0x9000] ;  /* 0x009000002654783b */ /* 0x000ee60000000200 */
[C---:B0-----:R-:W-:Y:S08]  /*98b0*/  HMMA.16816.F32.BF16 R64, R96.reuse, R88, R64 ;  /* 0x000000586040723c */ /* 0x041ff00000041840 */
[C---:B------:R-:W-:Y:S08]  /*98c0*/  HMMA.16816.F32.BF16 R60, R96.reuse, R92, R60 ;  /* 0x0000005c603c723c */ /* 0x040ff0000004183c */
[C---:B-1----:R-:W-:Y:S08]  /*98d0*/  HMMA.16816.F32.BF16 R56, R96.reuse, R32, R56 ;  /* 0x000000206038723c */ /* 0x042ff00000041838 */
[----:B--2---:R-:W-:Y:S01]  /*98e0*/  HMMA.16816.F32.BF16 R124, R96, R28, R124 ;  /* 0x0000001c607c723c */ /* 0x004fe2000004187c */
[----:B------:R-:W0:Y:S01]  /*98f0*/  LDSM.16.M88.4 R96, [R38+0x9800] ;  /* 0x009800002660783b */ /* 0x000e220000000200 */
[----:B------:R-:W-:Y:S01]  /*9900*/  UIADD3 UR4, UP0, UR4, 0x40, URZ ;  /* 0x0000004004047890 */ /* 0x000fe2000ff1e03f */
[----:B-----5:R-:W-:-:S05]  /*9910*/  SHF.L.U32 R27, R27, 0x6, RZ ;  /* 0x000000061b1b7819 */ /* 0x020fca00000006ff */
[----:B------:R-:W-:Y:S01]  /*9920*/  HMMA.16816.F32.BF16 R48, R136, R88, R48 ;  /* 0x000000588830723c */ /* 0x000fe20000041830 */
[----:B------:R-:W-:Y:S01]  /*9930*/  UIADD3.X UR5, URZ, UR5, URZ, UP0, !UPT ;  /* 0x000000053f057290 */ /* 0x000fe200087fe43f */
[----:B------:R-:W-:-:S06]  /*9940*/  IADD3 R27, R27, 0x40, RZ ;  /* 0x000000401b1b7810 */ /* 0x000fcc0007ffe0ff */
[----:B------:R-:W-:Y:S08]  /*9950*/  HMMA.16816.F32.BF16 R44, R136, R92, R44 ;  /* 0x0000005c882c723c */ /* 0x000ff0000004182c */
[C---:B------:R-:W-:Y:S08]  /*9960*/  HMMA.16816.F32.BF16 R68, R132.reuse, R88, R68 ;  /* 0x000000588444723c */ /* 0x040ff00000041844 */
[-C--:B------:R-:W-:Y:S08]  /*9970*/  HMMA.16816.F32.BF16 R76, R132, R92.reuse, R76 ;  /* 0x0000005c844c723c */ /* 0x080ff0000004184c */
[----:B----4-:R-:W-:Y:S01]  /*9980*/  HMMA.16816.F32.BF16 R100, R108, R92, R100 ;  /* 0x0000005c6c64723c */ /* 0x010fe20000041864 */
[----:B------:R-:W-:-:S07]  /*9990*/  ISETP.LE.U32.AND P0, PT, R27, UR4, PT ;  /* 0x000000041b007c0c */ /* 0x000fce000bf03070 */
[-C--:B------:R-:W-:Y:S08]  /*99a0*/  HMMA.16816.F32.BF16 R40, R136, R32.reuse, R40 ;  /* 0x000000208828723c */ /* 0x080ff00000041828 */
[----:B------:R-:W-:Y:S08]  /*99b0*/  HMMA.16816.F32.BF16 R80, R132, R32, R80 ;  /* 0x000000208450723c */ /* 0x000ff00000041850 */
[C---:B------:R-:W-:Y:S08]  /*99c0*/  HMMA.16816.F32.BF16 R112, R108.reuse, R88, R112 ;  /* 0x000000586c70723c */ /* 0x040ff00000041870 */
[----:B------:R-:W-:Y:S01]  /*99d0*/  HMMA.16816.F32.BF16 R104, R108, R32, R104 ;  /* 0x000000206c68723c */ /* 0x000fe20000041868 */
[----:B------:R-:W-:-:S07]  /*99e0*/  IMAD.U32 R27, RZ, RZ, UR5 ;  /* 0x00000005ff1b7e24 */ /* 0x000fce000f8e00ff */
[-C--:B------:R-:W-:Y:S08]  /*99f0*/  HMMA.16816.F32.BF16 R120, R136, R28.reuse, R120 ;  /* 0x0000001c8878723c */ /* 0x080ff00000041878 */
[-C--:B------:R-:W-:Y:S08]  /*9a00*/  HMMA.16816.F32.BF16 R116, R132, R28.reuse, R116 ;  /* 0x0000001c8474723c */ /* 0x080ff00000041874 */
[----:B------:R-:W-:Y:S01]  /*9a10*/  HMMA.16816.F32.BF16 R108, R108, R28, R128 ;  /* 0x0000001c6c6c723c */ /* 0x000fe20000041880 */
[----:B------:R-:W-:Y:S01]  /*9a20*/  ISETP.GE.U32.AND.EX P0, PT, R27, RZ, PT, P0 ;  /* 0x000000ff1b00720c */ /* 0x000fe20003f06100 */
[----:B------:R-:W-:-:S05]  /*9a30*/  FFMA R13, R14, R13, R12 ;  /* 0x0000000d0e0d7223 */ /* 0x000fca000000000c */
[----:B------:R-:W-:Y:S01]  /*9a40*/  IMAD.MOV.U32 R28, RZ, RZ, 0x40 ;  /* 0x00000040ff1c7424 */ /* 0x000fe200078e00ff */
[----:B---3--:R-:W-:Y:S01]  /*9a50*/  HMMA.16816.F32.BF16 R64, R52, R90, R64 ;  /* 0x0000005a3440723c */ /* 0x008fe20000041840 */
[----:B------:R-:W-:Y:S01]  /*9a60*/  FFMA R26, R25, R26, R10 ;  /* 0x0000001a191a7223 */ /* 0x000fe2000000000a */
[----:B------:R-:W-:Y:S01]  /*9a70*/  MOV R25, R7 ;  /* 0x0000000700197202 */ /* 0x000fe20000000f00 */
[----:B------:R-:W-:-:S05]  /*9a80*/  IMAD R21, R28, c[0x0][0x1a4], R21 ;  /* 0x000069001c157a24 */ /* 0x000fca00078e0215 */
[----:B------:R-:W-:Y:S01]  /*9a90*/  HMMA.16816.F32.BF16 R60, R52, R94, R60 ;  /* 0x0000005e343c723c */ /* 0x000fe2000004183c */
[----:B------:R-:W-:Y:S02]  /*9aa0*/  IMAD R20, R28, c[0x0][0x1b4], R20 ;  /* 0x00006d001c147a24 */ /* 0x000fe400078e0214 */
[----:B------:R-:W-:-:S05]  /*9ab0*/  FFMA R24, R23, R24, R11 ;  /* 0x0000001817187223 */ /* 0x000fca000000000b */
[----:B------:R-:W-:Y:S01]  /*9ac0*/  HMMA.16816.F32.BF16 R48, R72, R90, R48 ;  /* 0x0000005a4830723c */ /* 0x000fe20000041830 */
[----:B------:R-:W-:Y:S02]  /*9ad0*/  IMAD.MOV.U32 R29, RZ, RZ, R4 ;  /* 0x000000ffff1d7224 */ /* 0x000fe400078e0004 */
[----:B------:R-:W-:-:S05]  /*9ae0*/  IMAD.MOV.U32 R28, RZ, RZ, R5 ;  /* 0x000000ffff1c7224 */ /* 0x000fca00078e0005 */
[----:B------:R-:W-:Y:S01]  /*9af0*/  HMMA.16816.F32.BF16 R44, R72, R94, R44 ;  /* 0x0000005e482c723c */ /* 0x000fe2000004182c */
[----:B------:R-:W-:Y:S02]  /*9b00*/  IMAD.MOV.U32 R27, RZ, RZ, R6 ;  /* 0x000000ffff1b7224 */ /* 0x000fe400078e0006 */
[----:B------:R-:W-:-:S05]  /*9b10*/  IMAD.MOV.U32 R14, RZ, RZ, R8 ;  /* 0x000000ffff0e7224 */ /* 0x000fca00078e0008 */
[----:B------:R-:W-:Y:S01]  /*9b20*/  HMMA.16816.F32.BF16 R68, R84, R90, R68 ;  /* 0x0000005a5444723c */ /* 0x000fe20000041844 */
[----:B------:R-:W-:-:S07]  /*9b30*/  IMAD.MOV.U32 R23, RZ, RZ, R9 ;  /* 0x000000ffff177224 */ /* 0x000fce00078e0009 */
[-C--:B------:R-:W-:Y:S08]  /*9b40*/  HMMA.16816.F32.BF16 R76, R84, R94.reuse, R76 ;  /* 0x0000005e544c723c */ /* 0x080ff0000004184c */
[----:B0-----:R-:W-:Y:S08]  /*9b50*/  HMMA.16816.F32.BF16 R100, R96, R94, R100 ;  /* 0x0000005e6064723c */ /* 0x001ff00000041864 */
[-C--:B------:R-:W-:Y:S08]  /*9b60*/  HMMA.16816.F32.BF16 R56, R52, R34.reuse, R56 ;  /* 0x000000223438723c */ /* 0x080ff00000041838 */
[-C--:B------:R-:W-:Y:S08]  /*9b70*/  HMMA.16816.F32.BF16 R40, R72, R34.reuse, R40 ;  /* 0x000000224828723c */ /* 0x080ff00000041828 */
[----:B------:R-:W-:Y:S08]  /*9b80*/  HMMA.16816.F32.BF16 R80, R84, R34, R80 ;  /* 0x000000225450723c */ /* 0x000ff00000041850 */
[C---:B------:R-:W-:Y:S08]  /*9b90*/  HMMA.16816.F32.BF16 R88, R96.reuse, R90, R112 ;  /* 0x0000005a6058723c */ /* 0x040ff00000041870 */
[----:B------:R-:W-:Y:S08]  /*9ba0*/  HMMA.16816.F32.BF16 R92, R96, R34, R104 ;  /* 0x00000022605c723c */ /* 0x000ff00000041868 */
[-C--:B------:R-:W-:Y:S08]  /*9bb0*/  HMMA.16816.F32.BF16 R52, R52, R30.reuse, R124 ;  /* 0x0000001e3434723c */ /* 0x080ff0000004187c */
[-C--:B------:R-:W-:Y:S08]  /*9bc0*/  HMMA.16816.F32.BF16 R72, R72, R30.reuse, R120 ;  /* 0x0000001e4848723c */ /* 0x080ff00000041878 */
[-C--:B------:R-:W-:Y:S08]  /*9bd0*/  HMMA.16816.F32.BF16 R84, R84, R30.reuse, R116 ;  /* 0x0000001e5454723c */ /* 0x080ff00000041874 */
[----:B------:R-:W-:Y:S07]  /*9be0*/  HMMA.16816.F32.BF16 R96, R96, R30, R108 ;  /* 0x0000001e6060723c */ /* 0x000fee000004186c */
[----:B------:R-:W-:Y:S01]  /*9bf0*/  IMAD.MOV.U32 R30, RZ, RZ, R2 ;  /* 0x000000ffff1e7224 */ /* 0x000fe200078e0002 */
[----:B------:R-:W-:Y:S01]  /*9c00*/  MOV R31, R3 ;  /* 0x00000003001f7202 */ /* 0x000fe20000000f00 */
[----:B------:R-:W-:Y:S01]  /*9c10*/  @P0 CALL.REL.NOINC `(.L_x_0) ;  /* 0x0000001000000944 */ /* 0x000fe20003c00000 */
[----:B------:R-:W-:Y:S05]  /*9c20*/  BRA `(.L_x_19) ;  /* 0xffffa5f000007947 */ /* 0x000fea000383ffff */
.L_x_0:
[----:B------:R-:W0:Y:S01]  /*9c30*/  S2R R184, SR_CTAID.X ;  /* 0x0000000000b87919 */ /* 0x000e220000002500 */
[C---:B------:R-:W-:Y:S01]  /*9c40*/  FMUL R16, R178.reuse, 8388608 ;  /* 0x4b000000b2107820 */ /* 0x040fe20000400000 */
[----:B------:R-:W-:Y:S01]  /*9c50*/  FSETP.GEU.AND P3, PT, R178, 1.175494350822287508e-38, PT ;  /* 0x00800000b200780b */ /* 0x000fe20003f6e000 */
[----:B------:R-:W-:Y:S01]  /*9c60*/  IMAD.MOV.U32 R116, RZ, RZ, R40 ;  /* 0x000000ffff747224 */ /* 0x000fe200078e0028 */
[----:B------:R-:W1:Y:S01]  /*9c70*/  S2R R10, SR_TID.X ;  /* 0x00000000000a7919 */ /* 0x000e620000002100 */
[----:B------:R-:W-:Y:S01]  /*9c80*/  MOV R34, R24 ;  /* 0x0000001800227202 */ /* 0x000fe20000000f00 */
[----:B------:R-:W-:Y:S01]  /*9c90*/  FMUL R40, R166, 8388608 ;  /* 0x4b000000a6287820 */ /* 0x000fe20000400000 */
[----:B------:R-:W-:Y:S01]  /*9ca0*/  FSEL R16, R16, R178, !P3 ;  /* 0x000000b210107208 */ /* 0x000fe20005800000 */
[----:B------:R-:W2:Y:S01]  /*9cb0*/  S2R R188, SR_TID.X ;  /* 0x0000000000bc7919 */ /* 0x000ea20000002100 */
[----:B------:R-:W-:Y:S01]  /*9cc0*/  MOV R115, R45 ;  /* 0x0000002d00737202 */ /* 0x000fe20000000f00 */
[----:B------:R-:W-:Y:S01]  /*9cd0*/  IMAD.MOV.U32 R45, RZ, RZ, R47 ;  /* 0x000000ffff2d7224 */ /* 0x000fe200078e002f */
[----:B------:R-:W-:Y:S01]  /*9ce0*/  MOV R117, R41 ;  /* 0x0000002900757202 */ /* 0x000fe20000000f00 */
[----:B------:R-:W3:Y:S01]  /*9cf0*/  S2R R186, SR_CTAID.Y ;  /* 0x0000000000ba7919 */ /* 0x000ee20000002600 */
[----:B------:R-:W-:Y:S01]  /*9d00*/  IMAD.MOV.U32 R36, RZ, RZ, R26 ;  /* 0x000000ffff247224 */ /* 0x000fe200078e001a */
[----:B------:R-:W-:Y:S01]  /*9d10*/  MOV R123, R75 ;  /* 0x0000004b007b7202 */ /* 0x000fe20000000f00 */
[----:B------:R-:W-:Y:S01]  /*9d20*/  IMAD.MOV.U32 R112, RZ, RZ, R48 ;  /* 0x000000ffff707224 */ /* 0x000fe200078e0030 */
[----:B------:R-:W4:Y:S01]  /*9d30*/  S2R R32, SR_TID.X ;  /* 0x0000000000207919 */ /* 0x000f220000002100 */
[----:B------:R-:W-:Y:S01]  /*9d40*/  IMAD.MOV.U32 R47, RZ, RZ, R42 ;  /* 0x000000ffff2f7224 */ /* 0x000fe200078e002a */
[----:B------:R-:W-:Y:S01]  /*9d50*/  MOV R75, R76 ;  /* 0x0000004c004b7202 */ /* 0x000fe20000000f00 */
[----:B------:R-:W-:Y:S01]  /*9d60*/  IMAD.MOV.U32 R119, RZ, RZ, R69 ;  /* 0x000000ffff777224 */ /* 0x000fe200078e0045 */
[----:B------:R-:W-:Y:S01]  /*9d70*/  FSETP.GEU.AND P6, PT, R172, 1.175494350822287508e-38, PT ;  /* 0x00800000ac00780b */ /* 0x000fe20003fce000 */
[----:B------:R-:W-:Y:S01]  /*9d80*/  IMAD.MOV.U32 R69, RZ, RZ, R77 ;  /* 0x000000ffff457224 */ /* 0x000fe200078e004d */
[----:B------:R-:W-:Y:S01]  /*9d90*/  MOV R23, R53 ;  /* 0x0000003500177202 */ /* 0x000fe20000000f00 */
[----:B------:R-:W-:Y:S01]  /*9da0*/  IMAD.MOV.U32 R48, RZ, RZ, R94 ;  /* 0x000000ffff307224 */ /* 0x000fe200078e005e */
[----:B------:R-:W-:Y:S01]  /*9db0*/  MOV R105, R67 ;  /* 0x0000004300697202 */ /* 0x000fe20000000f00 */
[----:B0-----:R-:W-:Y:S01]  /*9dc0*/  IMAD.SHL.U32 R184, R184, 0x40, RZ ;  /* 0x00000040b8b87824 */ /* 0x001fe200078e00ff */
[----:B------:R-:W-:Y:S01]  /*9dd0*/  FSETP.GEU.AND P5, PT, R168, 1.175494350822287508e-38, PT ;  /* 0x00800000a800780b */ /* 0x000fe20003fae000 */
[----:B------:R-:W-:Y:S01]  /*9de0*/  IMAD.MOV.U32 R42, RZ, RZ, R13 ;  /* 0x000000ffff2a7224 */ /* 0x000fe200078e000d */
[----:B-1----:R-:W-:Y:S01]  /*9df0*/  LOP3.LUT R10, R10, 0x7f, RZ, 0xc0, !PT ;  /* 0x0000007f0a0a7812 */ /* 0x002fe200078ec0ff */
[----:B------:R-:W-:Y:S01]  /*9e00*/  IMAD.MOV.U32 R21, RZ, RZ, R52 ;  /* 0x000000ffff157224 */ /* 0x000fe200078e0034 */
[----:B------:R-:W-:Y:S01]  /*9e10*/  MOV R113, R49 ;  /* 0x0000003100717202 */ /* 0x000fe20000000f00 */
[----:B------:R-:W-:Y:S01]  /*9e20*/  IMAD.MOV.U32 R77, RZ, RZ, R84 ;  /* 0x000000ffff4d7224 */ /* 0x000fe200078e0054 */
[----:B--2---:R-:W-:Y:S01]  /*9e30*/  LOP3.LUT R184, R184, 0x3f, R188, 0xf8, !PT ;  /* 0x0000003fb8b87812 */ /* 0x004fe200078ef8bc */
[----:B------:R-:W-:Y:S01]  /*9e40*/  FMUL R13, R34, 8388608 ;  /* 0x4b000000220d7820 */ /* 0x000fe20000400000 */
[----:B------:R-:W-:Y:S01]  /*9e50*/  ISETP.GE.U32.AND P0, PT, R10, 0x40, PT ;  /* 0x000000400a00780c */ /* 0x000fe20003f06070 */
[----:B------:R-:W-:Y:S01]  /*9e60*/  IMAD.MOV.U32 R52, RZ, RZ, R91 ;  /* 0x000000ffff347224 */ /* 0x000fe200078e005b */
[----:B------:R-:W-:Y:S01]  /*9e70*/  LOP3.LUT R12, R188, 0xc, RZ, 0xc0, !PT ;  /* 0x0000000cbc0c7812 */ /* 0x000fe200078ec0ff */
[----:B---3--:R-:W-:Y:S01]  /*9e80*/  IMAD R10, R186, c[0x0][0x1c0], RZ ;  /* 0x00007000ba0a7a24 */ /* 0x008fe200078e02ff */
[----:B------:R-:W-:Y:S01]  /*9e90*/  FSETP.GEU.AND P4, PT, R42, 1.175494350822287508e-38, PT ;  /* 0x008000002a00780b */ /* 0x000fe20003f8e000 */
[----:B------:R-:W-:Y:S01]  /*9ea0*/  IMAD R11, R184, c[0x0][0x1c4], RZ ;  /* 0x00007100b80b7a24 */ /* 0x000fe200078e02ff */
[----:B----4-:R-:W-:Y:S01]  /*9eb0*/  LOP3.LUT R14, R32, 0x3, RZ, 0xc0, !PT ;  /* 0x00000003200e7812 */ /* 0x010fe200078ec0ff */
[----:B------:R-:W-:Y:S01]  /*9ec0*/  IMAD.MOV.U32 R114, RZ, RZ, R44 ;  /* 0x000000ffff727224 */ /* 0x000fe200078e002c */
[----:B------:R-:W-:Y:S01]  /*9ed0*/  SHF.L.U32 R0, R10, 0x1, RZ ;  /* 0x000000010a007819 */ /* 0x000fe200000006ff */
[----:B------:R-:W-:Y:S01]  /*9ee0*/  IMAD.SHL.U32 R15, R11, 0x2, RZ ;  /* 0x000000020b0f7824 */ /* 0x000fe200078e00ff */
[----:B------:R-:W-:Y:S01]  /*9ef0*/  LOP3.LUT R29, R32, 0x60, RZ, 0xc0, !PT ;  /* 0x00000060201d7812 */ /* 0x000fe200078ec0ff */
[----:B------:R-:W-:Y:S01]  /*9f00*/  IMAD.HI R10, R10, 0x2, RZ ;  /* 0x000000020a0a7827 */ /* 0x000fe200078e02ff */
[----:B------:R-:W-:Y:S01]  /*9f10*/  SHF.R.S32.HI R37, RZ, 0x4, R188 ;  /* 0x00000004ff257819 */ /* 0x000fe200000114bc */
[----:B------:R-:W0:Y:S01]  /*9f20*/  S2R R122, SR_TID.X ;  /* 0x00000000007a7919 */ /* 0x000e220000002100 */
[----:B------:R-:W-:Y:S01]  /*9f30*/  IADD3 R0, P1, P2, R15, c[0x0][0x178], R0 ;  /* 0x00005e000f007a10 */ /* 0x000fe20007a3e000 */
[----:B------:R-:W-:Y:S01]  /*9f40*/  IMAD.HI R11, R11, 0x2, RZ ;  /* 0x000000020b0b7827 */ /* 0x000fe200078e02ff */
[----:B------:R-:W-:Y:S01]  /*9f50*/  LEA R15, R12, R14, 0x5 ;  /* 0x0000000e0c0f7211 */ /* 0x000fe200078e28ff */
[----:B------:R-:W-:Y:S01]  /*9f60*/  BAR.SYNC.DEFER_BLOCKING 0x0 ;  /* 0x0000000000007b1d */ /* 0x000fe20000010000 */
[----:B------:R-:W-:Y:S01]  /*9f70*/  SHF.R.U32.HI R18, RZ, 0x1, R188 ;  /* 0x00000001ff127819 */ /* 0x000fe200000116bc */
[----:B------:R-:W-:Y:S01]  /*9f80*/  IMAD.MOV.U32 R110, RZ, RZ, R54 ;  /* 0x000000ffff6e7224 */ /* 0x000fe200078e0036 */
[----:B------:R-:W-:Y:S01]  /*9f90*/  IADD3.X R10, R11, c[0x0][0x17c], R10, P1, P2 ;  /* 0x00005f000b0a7a10 */ /* 0x000fe20000fe440a */
[----:B------:R-:W-:Y:S01]  /*9fa0*/  IMAD R35, R15, 0x10, R12 ;  /* 0x000000100f237824 */ /* 0x000fe200078e020c */
[C---:B------:R-:W-:Y:S01]  /*9fb0*/  FSETP.GEU.AND P2, PT, R175.reuse, 1.175494350822287508e-38, PT ;  /* 0x00800000af00780b */ /* 0x040fe20003f4e000 */
[----:B------:R-:W-:Y:S01]  /*9fc0*/  FMUL R15, R175, 8388608 ;  /* 0x4b000000af0f7820 */ /* 0x000fe20000400000 */
[----:B------:R-:W-:Y:S01]  /*9fd0*/  FSETP.GEU.AND P1, PT, R166, 1.175494350822287508e-38, PT ;  /* 0x00800000a600780b */ /* 0x000fe20003f2e000 */
[----:B------:R-:W-:Y:S01]  /*9fe0*/  IMAD.MOV.U32 R127, RZ, RZ, R43 ;  /* 0x000000ffff7f7224 */ /* 0x000fe200078e002b */
[----:B------:R-:W-:Y:S01]  /*9ff0*/  IADD3 R11, R16, -0x3f3504f3, RZ ;  /* 0xc0cafb0d100b7810 */ /* 0x000fe20007ffe0ff */
[----:B------:R-:W-:Y:S01]  /*a000*/  IMAD.MOV.U32 R54, RZ, RZ, R90 ;  /* 0x000000ffff367224 */ /* 0x000fe200078e005a */
[----:B------:R-:W-:Y:S01]  /*a010*/  FSEL R15, R15, R175, !P2 ;  /* 0x000000af0f0f7208 */ /* 0x000fe20005000000 */
[----:B------:R-:W-:Y:S01]  /*a020*/  IMAD.MOV.U32 R104, RZ, RZ, R66 ;  /* 0x000000ffff687224 */ /* 0x000fe200078e0042 */
[----:B------:R-:W-:Y:S01]  /*a030*/  FSEL R94, RZ, -23, P2 ;  /* 0xc1b80000ff5e7808 */ /* 0x000fe20001000000 */
[----:B------:R-:W-:Y:S01]  /*a040*/  IMAD.MOV.U32 R108, RZ, RZ, R58 ;  /* 0x000000ffff6c7224 */ /* 0x000fe200078e003a */
[----:B------:R-:W-:Y:S01]  /*a050*/  FSEL R40, R40, R166, !P1 ;  /* 0x000000a628287208 */ /* 0x000fe20004800000 */
[----:B------:R-:W-:Y:S01]  /*a060*/  IMAD.MOV.U32 R121, RZ, RZ, R68 ;  /* 0x000000ffff797224 */ /* 0x000fe200078e0044 */
[----:B------:R-:W-:Y:S01]  /*a070*/  FSETP.GEU.AND P2, PT, R34, 1.175494350822287508e-38, PT ;  /* 0x008000002200780b */ /* 0x000fe20003f4e000 */
[----:B------:R-:W-:Y:S01]  /*a080*/  IMAD.MOV.U32 R58, RZ, RZ, R50 ;  /* 0x000000ffff3a7224 */ /* 0x000fe200078e0032 */
[----:B------:R-:W-:Y:S01]  /*a090*/  FSEL R84, RZ, -23, P1 ;  /* 0xc1b80000ff547808 */ /* 0x000fe20000800000 */
[----:B------:R-:W-:Y:S01]  /*a0a0*/  IMAD.MOV.U32 R68, RZ, RZ, R88 ;  /* 0x000000ffff447224 */ /* 0x000fe200078e0058 */
[----:B------:R-:W-:Y:S01]  /*a0b0*/  LOP3.LUT R91, R11, 0xff800000, RZ, 0xc0, !PT ;  /* 0xff8000000b5b7812 */ /* 0x000fe200078ec0ff */
[----:B------:R-:W-:Y:S01]  /*a0c0*/  IMAD.MOV.U32 R50, RZ, RZ, R51 ;  /* 0x000000ffff327224 */ /* 0x000fe200078e0033 */
[----:B------:R-:W-:Y:S01]  /*a0d0*/  FSETP.GT.AND P1, PT, |R36|, 8.50705917302346158658e+37, PT ;  /* 0x7e8000002400780b */ /* 0x000fe20003f24200 */
[C---:B------:R-:W-:Y:S01]  /*a0e0*/  FMUL R41, R42.reuse, 8388608 ;  /* 0x4b0000002a297820 */ /* 0x040fe20000400000 */
[----:B------:R-:W-:Y:S01]  /*a0f0*/  IADD3 R11, R15, -0x3f3504f3, RZ ;  /* 0xc0cafb0d0f0b7810 */ /* 0x000fe20007ffe0ff */
[----:B------:R-:W-:Y:S01]  /*a100*/  IMAD.MOV.U32 R125, RZ, RZ, R74 ;  /* 0x000000ffff7d7224 */ /* 0x000fe200078e004a */
[----:B------:R-:W-:Y:S01]  /*a110*/  FSEL R13, R13, R34, !P2 ;  /* 0x000000220d0d7208 */ /* 0x000fe20005000000 */
[----:B------:R-:W-:Y:S01]  /*a120*/  IMAD.MOV.U32 R120, RZ, RZ, R70 ;  /* 0x000000ffff787224 */ /* 0x000fe200078e0046 */
[----:B------:R-:W-:Y:S01]  /*a130*/  FSEL R44, RZ, -23, P2 ;  /* 0xc1b80000ff2c7808 */ /* 0x000fe20001000000 */
[----:B------:R-:W-:Y:S01]  /*a140*/  IMAD.MOV.U32 R118, RZ, RZ, R78 ;  /* 0x000000ffff767224 */ /* 0x000fe200078e004e */
[----:B------:R-:W-:Y:S01]  /*a150*/  FSETP.GT.AND P2, PT, |R42|, 8.50705917302346158658e+37, PT ;  /* 0x7e8000002a00780b */ /* 0x000fe20003f44200 */
[----:B------:R-:W-:Y:S01]  /*a160*/  IMAD.MOV.U32 R107, RZ, RZ, R63 ;  /* 0x000000ffff6b7224 */ /* 0x000fe200078e003f */
[----:B------:R-:W-:Y:S01]  /*a170*/  MOV R43, R81 ;  /* 0x00000051002b7202 */ /* 0x000fe20000000f00 */
[----:B------:R-:W-:Y:S01]  /*a180*/  IMAD.MOV.U32 R78, RZ, RZ, R82 ;  /* 0x000000ffff4e7224 */ /* 0x000fe200078e0052 */
[----:B------:R-:W-:Y:S01]  /*a190*/  LOP3.LUT R90, R11, 0xff800000, RZ, 0xc0, !PT ;  /* 0xff8000000b5a7812 */ /* 0x000fe200078ec0ff */
[C---:B------:R-:W-:Y:S01]  /*a1a0*/  FMUL R11, R36.reuse, 8388608 ;  /* 0x4b000000240b7820 */ /* 0x040fe20000400000 */
[----:B------:R-:W-:Y:S01]  /*a1b0*/  FSEL R81, RZ, -23, P3 ;  /* 0xc1b80000ff517808 */ /* 0x000fe20001800000 */
[----:B------:R-:W-:Y:S01]  /*a1c0*/  IMAD.MOV.U32 R76, RZ, RZ, R83 ;  /* 0x000000ffff4c7224 */ /* 0x000fe200078e0053 */
[----:B------:R-:W-:Y:S01]  /*a1d0*/  FSETP.GEU.AND P3, PT, R36, 1.175494350822287508e-38, PT ;  /* 0x008000002400780b */ /* 0x000fe20003f6e000 */
[----:B------:R-:W-:Y:S01]  /*a1e0*/  IMAD.MOV.U32 R74, RZ, RZ, R86 ;  /* 0x000000ffff4a7224 */ /* 0x000fe200078e0056 */
[----:B------:R-:W-:Y:S01]  /*a1f0*/  MOV R66, R89 ;  /* 0x0000005900427202 */ /* 0x000fe20000000f00 */
[----:B------:R-:W-:Y:S01]  /*a200*/  IMAD.MOV.U32 R70, RZ, RZ, R87 ;  /* 0x000000ffff467224 */ /* 0x000fe200078e0057 */
[----:B------:R-:W-:Y:S01]  /*a210*/  FSEL R11, R11, R36, !P3 ;  /* 0x000000240b0b7208 */ /* 0x000fe20005800000 */
[----:B------:R-:W-:Y:S01]  /*a220*/  @P1 FMUL R97, R97, 0.25 ;  /* 0x3e80000061611820 */ /* 0x000fe20000400000 */
[----:B------:R-:W-:Y:S01]  /*a230*/  FSEL R51, RZ, -23, P3 ;  /* 0xc1b80000ff337808 */ /* 0x000fe20001800000 */
[----:B------:R-:W-:Y:S01]  /*a240*/  @P1 FMUL R96, R96, 0.25 ;  /* 0x3e80000060601820 */ /* 0x000fe20000400000 */
[C---:B------:R-:W-:Y:S01]  /*a250*/  FSETP.GEU.AND P3, PT, |R36|.reuse, 1.175494350822287508e-38, PT ;  /* 0x008000002400780b */ /* 0x040fe20003f6e200 */
[----:B------:R-:W-:Y:S01]  /*a260*/  @P1 FMUL R36, R36, 0.25 ;  /* 0x3e80000024241820 */ /* 0x000fe20000400000 */
[----:B------:R-:W-:Y:S01]  /*a270*/  MOV R63, R85 ;  /* 0x00000055003f7202 */ /* 0x000fe20000000f00 */
[----:B------:R-:W-:Y:S01]  /*a280*/  @P1 FMUL R93, R93, 0.25 ;  /* 0x3e8000005d5d1820 */ /* 0x000fe20000400000 */
[----:B------:R-:W-:Y:S01]  /*a290*/  FSEL R41, R41, R42, !P4 ;  /* 0x0000002a29297208 */ /* 0x000fe20006000000 */
[----:B------:R-:W-:Y:S01]  /*a2a0*/  @P1 FMUL R92, R92, 0.25 ;  /* 0x3e8000005c5c1820 */ /* 0x000fe20000400000 */
[----:B------:R-:W-:Y:S01]  /*a2b0*/  FSEL R85, RZ, -23, P4 ;  /* 0xc1b80000ff557808 */ /* 0x000fe20002000000 */
[----:B------:R-:W-:Y:S01]  /*a2c0*/  @P1 FMUL R101, R101, 0.25 ;  /* 0x3e80000065651820 */ /* 0x000fe20000400000 */
[----:B------:R-:W-:Y:S01]  /*a2d0*/  FSETP.GEU.AND P4, PT, |R42|, 1.175494350822287508e-38, PT ;  /* 0x008000002a00780b */ /* 0x000fe20003f8e200 */
[----:B------:R-:W-:Y:S01]  /*a2e0*/  @P1 FMUL R100, R100, 0.25 ;  /* 0x3e80000064641820 */ /* 0x000fe20000400000 */
[----:B------:R-:W-:Y:S01]  /*a2f0*/  FSEL R83, RZ, -23, P5 ;  /* 0xc1b80000ff537808 */ /* 0x000fe20002800000 */
[----:B------:R-:W-:Y:S01]  /*a300*/  @P1 FMUL R66, R66, 0.25 ;  /* 0x3e80000042421820 */ /* 0x000fe20000400000 */
[----:B------:R-:W-:Y:S01]  /*a310*/  IADD3 R89, R40, -0x3f3504f3, RZ ;  /* 0xc0cafb0d28597810 */ /* 0x000fe20007ffe0ff */
[----:B------:R-:W-:Y:S01]  /*a320*/  @P1 FMUL R68, R68, 0.25 ;  /* 0x3e80000044441820 */ /* 0x000fe20000400000 */
[----:B------:R-:W-:Y:S01]  /*a330*/  FSETP.GT.AND P1, PT, |R166|, 8.50705917302346158658e+37, PT ;  /* 0x7e800000a600780b */ /* 0x000fe20003f24200 */
[----:B------:R-:W-:Y:S01]  /*a340*/  FMUL R17, R172, 8388608 ;  /* 0x4b000000ac117820 */ /* 0x000fe20000400000 */
[----:B------:R-:W-:Y:S01]  /*a350*/  IADD3 R88, R41, -0x3f3504f3, RZ ;  /* 0xc0cafb0d29587810 */ /* 0x000fe20007ffe0ff */
[----:B------:R-:W-:Y:S01]  /*a360*/  @P2 FMUL R42, R42, 0.25 ;  /* 0x3e8000002a2a2820 */ /* 0x000fe20000400000 */
[----:B------:R-:W-:Y:S01]  /*a370*/  LOP3.LUT R89, R89, 0xff800000, RZ, 0xc0, !PT ;  /* 0xff80000059597812 */ /* 0x000fe200078ec0ff */
[----:B------:R-:W-:Y:S01]  /*a380*/  @P2 FMUL R70, R70, 0.25 ;  /* 0x3e80000046462820 */ /* 0x000fe20000400000 */
[----:B------:R-:W-:Y:S01]  /*a390*/  FSEL R17, R17, R172, !P6 ;  /* 0x000000ac11117208 */ /* 0x000fe20007000000 */
[----:B------:R-:W-:Y:S01]  /*a3a0*/  @P2 FMUL R74, R74, 0.25 ;  /* 0x3e8000004a4a2820 */ /* 0x000fe20000400000 */
[----:B------:R-:W-:Y:S01]  /*a3b0*/  LOP3.LUT R88, R88, 0xff800000, RZ, 0xc0, !PT ;  /* 0xff80000058587812 */ /* 0x000fe200078ec0ff */
[----:B------:R-:W-:Y:S01]  /*a3c0*/  @P2 FMUL R76, R76, 0.25 ;  /* 0x3e8000004c4c2820 */ /* 0x000fe20000400000 */
[----:B------:R-:W-:Y:S01]  /*a3d0*/  IADD3 R86, R17, -0x3f3504f3, RZ ;  /* 0xc0cafb0d11567810 */ /* 0x000fe20007ffe0ff */
[----:B------:R-:W-:Y:S01]  /*a3e0*/  @P2 FMUL R78, R78, 0.25 ;  /* 0x3e8000004e4e2820 */ /* 0x000fe20000400000 */
[----:B------:R-:W1:Y:S01]  /*a3f0*/  I2F R22, R91 ;  /* 0x0000005b00167306 */ /* 0x000e620000201400 */
[----:B------:R-:W-:Y:S01]  /*a400*/  @P2 FMUL R79, R79, 0.25 ;  /* 0x3e8000004f4f2820 */ /* 0x000fe20000400000 */
[----:B------:R-:W-:Y:S01]  /*a410*/  LOP3.LUT R86, R86, 0xff800000, RZ, 0xc0, !PT ;  /* 0xff80000056567812 */ /* 0x000fe200078ec0ff */
[----:B------:R-:W-:Y:S01]  /*a420*/  @P2 FMUL R118, R118, 0.25 ;  /* 0x3e80000076762820 */ /* 0x000fe20000400000 */
[----:B------:R-:W-:Y:S01]  /*a430*/  MOV R20, R57 ;  /* 0x0000003900147202 */ /* 0x000fe20000000f00 */
[----:B------:R-:W-:Y:S01]  /*a440*/  @P2 FMUL R71, R71, 0.25 ;  /* 0x3e80000047472820 */ /* 0x000fe20000400000 */
[----:B------:R-:W-:Y:S01]  /*a450*/  IADD3 R82, R11, -0x3f3504f3, RZ ;  /* 0xc0cafb0d0b527810 */ /* 0x000fe20007ffe0ff */
[----:B------:R-:W-:Y:S01]  /*a460*/  @P2 FMUL R120, R120, 0.25 ;  /* 0x3e80000078782820 */ /* 0x000fe20000400000 */
[C---:B------:R-:W-:Y:S01]  /*a470*/  FSETP.GT.AND P2, PT, |R168|.reuse, 8.50705917302346158658e+37, PT ;  /* 0x7e800000a800780b */ /* 0x040fe20003f44200 */
[----:B------:R-:W-:Y:S01]  /*a480*/  IMAD.MOV.U32 R53, RZ, RZ, R46 ;  /* 0x000000ffff357224 */ /* 0x000fe200078e002e */
[----:B------:R-:W2:Y:S01]  /*a490*/  I2F R25, R90 ;  /* 0x0000005a00197306 */ /* 0x000ea20000201400 */
[----:B------:R-:W-:Y:S01]  /*a4a0*/  IMAD.MOV.U32 R46, RZ, RZ, R95 ;  /* 0x000000ffff2e7224 */ /* 0x000fe200078e005f */
[----:B------:R-:W-:Y:S01]  /*a4b0*/  FSEL R95, RZ, -23, P6 ;  /* 0xc1b80000ff5f7808 */ /* 0x000fe20003000000 */
[----:B------:R-:W-:Y:S01]  /*a4c0*/  FMUL R38, R168, 8388608 ;  /* 0x4b000000a8267820 */ /* 0x000fe20000400000 */
[----:B------:R-:W-:Y:S01]  /*a4d0*/  FSETP.GT.AND P6, PT, |R34|, 8.50705917302346158658e+37, PT ;  /* 0x7e8000002200780b */ /* 0x000fe20003fc4200 */
[----:B------:R-:W-:Y:S01]  /*a4e0*/  IMAD.MOV.U32 R67, RZ, RZ, R80 ;  /* 0x000000ffff437224 */ /* 0x000fe200078e0050 */
[----:B0-----:R-:W-:Y:S01]  /*a4f0*/  SHF.R.U32.HI R122, RZ, 0x6, R122 ;  /* 0x00000006ff7a7819 */ /* 0x001fe2000001167a */
[----:B------:R-:W-:Y:S01]  /*a500*/  @!P3 FMUL R36, R36, 16777216 ;  /* 0x4b8000002424b820 */ /* 0x000fe20000400000 */
[----:B------:R-:W-:Y:S01]  /*a510*/  FSEL R38, R38, R168, !P5 ;  /* 0x000000a826267208 */ /* 0x000fe20006800000 */
[----:B------:R-:W-:Y:S01]  /*a520*/  @!P3 FMUL R97, R97, 16777216 ;  /* 0x4b8000006161b820 */ /* 0x000fe20000400000 */
[----:B------:R-:W-:Y:S01]  /*a530*/  FSETP.GEU.AND P5, PT, |R34|, 1.175494350822287508e-38, PT ;  /* 0x008000002200780b */ /* 0x000fe20003fae200 */
[----:B------:R-:W-:Y:S01]  /*a540*/  @!P3 FMUL R96, R96, 16777216 ;  /* 0x4b8000006060b820 */ /* 0x000fe20000400000 */
[----:B------:R-:W-:Y:S01]  /*a550*/  IADD3 R87, R38, -0x3f3504f3, RZ ;  /* 0xc0cafb0d26577810 */ /* 0x000fe20007ffe0ff */
[----:B------:R-:W-:Y:S01]  /*a560*/  @!P3 FMUL R93, R93, 16777216 ;  /* 0x4b8000005d5db820 */ /* 0x000fe20000400000 */
[----:B------:R0:W3:Y:S01]  /*a570*/  I2F R24, R86 ;  /* 0x0000005600187306 */ /* 0x0000e20000201400 */
[----:B------:R-:W-:Y:S01]  /*a580*/  @!P3 FMUL R92, R92, 16777216 ;  /* 0x4b8000005c5cb820 */ /* 0x000fe20000400000 */
[----:B------:R-:W-:Y:S01]  /*a590*/  LOP3.LUT R87, R87, 0xff800000, RZ, 0xc0, !PT ;  /* 0xff80000057577812 */ /* 0x000fe200078ec0ff */
[----:B------:R-:W-:Y:S01]  /*a5a0*/  @!P3 FMUL R101, R101, 16777216 ;  /* 0x4b8000006565b820 */ /* 0x000fe20000400000 */
[----:B------:R-:W-:Y:S01]  /*a5b0*/  LOP3.LUT R82, R82, 0xff800000, RZ, 0xc0, !PT ;  /* 0xff80000052527812 */ /* 0x000fe200078ec0ff */
[----:B------:R-:W-:Y:S01]  /*a5c0*/  @!P3 FMUL R100, R100, 16777216 ;  /* 0x4b8000006464b820 */ /* 0x000fe20000400000 */
[----:B------:R-:W-:Y:S01]  /*a5d0*/  SGXT.U32 R122, R122, 0x1 ;  /* 0x000000017a7a781a */ /* 0x000fe20000000000 */
[----:B------:R-:W-:Y:S01]  /*a5e0*/  @!P3 FMUL R66, R66, 16777216 ;  /* 0x4b8000004242b820 */ /* 0x000fe20000400000 */
[----:B------:R-:W4:Y:S01]  /*a5f0*/  I2F R26, R87 ;  /* 0x00000057001a7306 */ /* 0x000f220000201400 */
[----:B------:R-:W-:Y:S01]  /*a600*/  @!P3 FMUL R68, R68, 16777216 ;  /* 0x4b8000004444b820 */ /* 0x000fe20000400000 */
[----:B------:R-:W-:Y:S01]  /*a610*/  FSETP.GEU.AND P3, PT, |R166|, 1.175494350822287508e-38, PT ;  /* 0x00800000a600780b */ /* 0x000fe20003f6e200 */
[----:B------:R-:W-:Y:S01]  /*a620*/  IMAD.SHL.U32 R14, R32, 0x4, RZ ;  /* 0x00000004200e7824 */ /* 0x000fe200078e00ff */
[----:B------:R-:W-:Y:S01]  /*a630*/  LOP3.LUT R32, R18, 0xc, RZ, 0xc0, !PT ;  /* 0x0000000c12207812 */ /* 0x000fe200078ec0ff */
[----:B------:R-:W-:Y:S01]  /*a640*/  @P1 FMUL R166, R166, 0.25 ;  /* 0x3e800000a6a61820 */ /* 0x000fe20000400000 */
[----:B0-----:R-:W-:Y:S01]  /*a650*/  IADD3 R86, R17, -R86, RZ ;  /* 0x8000005611567210 */ /* 0x001fe20007ffe0ff */
[----:B------:R-:W-:Y:S01]  /*a660*/  @P1 FMUL R63, R63, 0.25 ;  /* 0x3e8000003f3f1820 */ /* 0x000fe20000400000 */
[----:B------:R-:W-:Y:S01]  /*a670*/  LOP3.LUT R33, R14, 0x80, RZ, 0xc0, !PT ;  /* 0x000000800e217812 */ /* 0x000fe200078ec0ff */
[----:B------:R-:W-:Y:S01]  /*a680*/  @P1 FMUL R77, R77, 0.25 ;  /* 0x3e8000004d4d1820 */ /* 0x000fe20000400000 */
[----:B------:R-:W-:Y:S01]  /*a690*/  SHF.L.U32 R14, R188, 0x4, RZ ;  /* 0x00000004bc0e7819 */ /* 0x000fe200000006ff */
[----:B------:R-:W-:Y:S01]  /*a6a0*/  @P1 FMUL R43, R43, 0.25 ;  /* 0x3e8000002b2b1820 */ /* 0x000fe20000400000 */
[----:B------:R-:W0:Y:S01]  /*a6b0*/  I2F R27, R89 ;  /* 0x00000059001b7306 */ /* 0x000e220000201400 */
[----:B------:R-:W-:Y:S01]  /*a6c0*/  @P1 FMUL R67, R67, 0.25 ;  /* 0x3e80000043431820 */ /* 0x000fe20000400000 */
[----:B------:R-:W-:Y:S01]  /*a6d0*/  LOP3.LUT R31, R14, 0x70, RZ, 0xc0, !PT ;  /* 0x000000700e1f7812 */ /* 0x000fe200078ec0ff */
[----:B------:R-:W-:Y:S01]  /*a6e0*/  @P1 FMUL R69, R69, 0.25 ;  /* 0x3e80000045451820 */ /* 0x000fe20000400000 */
[----:B------:R-:W-:Y:S01]  /*a6f0*/  SGXT R14, R37, 0x1 ;  /* 0x00000001250e781a */ /* 0x000fe20000000200 */
[----:B------:R-:W-:-:S02]  /*a700*/  @P1 FMUL R75, R75, 0.25 ;  /* 0x3e8000004b4b1820 */ /* 0x000fc40000400000 */
[----:B------:R-:W-:Y:S01]  /*a710*/  @P1 FMUL R119, R119, 0.25 ;  /* 0x3e80000077771820 */ /* 0x000fe20000400000 */
[----:B------:R5:W0:Y:S01]  /*a720*/  I2F R28, R88 ;  /* 0x00000058001c7306 */ /* 0x000a220000201400 */
[----:B------:R-:W-:Y:S01]  /*a730*/  @P1 FMUL R121, R121, 0.25 ;  /* 0x3e80000079791820 */ /* 0x000fe20000400000 */
[----:B------:R-:W-:Y:S01]  /*a740*/  FSETP.GT.AND P1, PT, |R172|, 8.50705917302346158658e+37, PT ;  /* 0x7e800000ac00780b */ /* 0x000fe20003f24200 */
[----:B------:R-:W-:Y:S02]  /*a750*/  @!P4 FMUL R42, R42, 16777216 ;  /* 0x4b8000002a2ac820 */ /* 0x000fe40000400000 */
[----:B------:R-:W-:Y:S02]  /*a760*/  @!P4 FMUL R70, R70, 16777216 ;  /* 0x4b8000004646c820 */ /* 0x000fe40000400000 */
[----:B------:R-:W-:Y:S01]  /*a770*/  @!P4 FMUL R74, R74, 16777216 ;  /* 0x4b8000004a4ac820 */ /* 0x000fe20000400000 */
[----:B------:R-:W-:Y:S01]  /*a780*/  MUFU.RCP R57, R36 ;  /* 0x0000002400397308 */ /* 0x000fe20000001000 */
[----:B------:R-:W-:Y:S01]  /*a790*/  @!P4 FMUL R76, R76, 16777216 ;  /* 0x4b8000004c4cc820 */ /* 0x000fe20000400000 */
[----:B-----5:R-:W-:Y:S01]  /*a7a0*/  IADD3 R88, R41, -R88, RZ ;  /* 0x8000005829587210 */ /* 0x020fe20007ffe0ff */
[----:B------:R-:W-:-:S02]  /*a7b0*/  @!P4 FMUL R78, R78, 16777216 ;  /* 0x4b8000004e4ec820 */ /* 0x000fc40000400000 */
[----:B------:R-:W-:Y:S02]  /*a7c0*/  @!P4 FMUL R79, R79, 16777216 ;  /* 0x4b8000004f4fc820 */ /* 0x000fe40000400000 */
[----:B------:R-:W-:Y:S01]  /*a7d0*/  @!P4 FMUL R118, R118, 16777216 ;  /* 0x4b8000007676c820 */ /* 0x000fe20000400000 */
[----:B------:R-:W-:Y:S01]  /*a7e0*/  MUFU.RCP R39, R42 ;  /* 0x0000002a00277308 */ /* 0x000fe20000001000 */
[----:B------:R-:W-:Y:S02]  /*a7f0*/  @!P4 FMUL R71, R71, 16777216 ;  /* 0x4b8000004747c820 */ /* 0x000fe40000400000 */
[----:B------:R-:W-:Y:S01]  /*a800*/  @!P4 FMUL R120, R120, 16777216 ;  /* 0x4b8000007878c820 */ /* 0x000fe20000400000 */
[C---:B------:R-:W-:Y:S01]  /*a810*/  FSETP.GEU.AND P4, PT, |R168|.reuse, 1.175494350822287508e-38, PT ;  /* 0x00800000a800780b */ /* 0x040fe20003f8e200 */
[----:B------:R-:W-:Y:S02]  /*a820*/  @P2 FMUL R168, R168, 0.25 ;  /* 0x3e800000a8a82820 */ /* 0x000fe40000400000 */
[----:B------:R-:W-:Y:S01]  /*a830*/  @P2 FMUL R123, R123, 0.25 ;  /* 0x3e8000007b7b2820 */ /* 0x000fe20000400000 */
[----:B------:R-:W-:Y:S01]  /*a840*/  I2F R30, R82 ;  /* 0x00000052001e7306 */ /* 0x000fe20000201400 */
[----:B------:R-:W-:-:S02]  /*a850*/  @P2 FMUL R125, R125, 0.25 ;  /* 0x3e8000007d7d2820 */ /* 0x000fc40000400000 */
[----:B------:R-:W-:Y:S02]  /*a860*/  @P2 FMUL R127, R127, 0.25 ;  /* 0x3e8000007f7f2820 */ /* 0x000fe40000400000 */
[----:B------:R-:W-:Y:S02]  /*a870*/  @P2 FMUL R47, R47, 0.25 ;  /* 0x3e8000002f2f2820 */ /* 0x000fe40000400000 */
[----:B------:R-:W-:Y:S02]  /*a880*/  @P2 FMUL R45, R45, 0.25 ;  /* 0x3e8000002d2d2820 */ /* 0x000fe40000400000 */
[----:B------:R-:W-:Y:S02]  /*a890*/  @P2 FMUL R53, R53, 0.25 ;  /* 0x3e80000035352820 */ /* 0x000fe40000400000 */
[----:B------:R-:W-:Y:S02]  /*a8a0*/  @P2 FMUL R50, R50, 0.25 ;  /* 0x3e80000032322820 */ /* 0x000fe40000400000 */
[----:B------:R-:W-:Y:S01]  /*a8b0*/  @P2 FMUL R58, R58, 0.25 ;  /* 0x3e8000003a3a2820 */ /* 0x000fe20000400000 */
[----:B------:R-:W-:Y:S01]  /*a8c0*/  FSETP.GT.AND P2, PT, |R175|, 8.50705917302346158658e+37, PT ;  /* 0x7e800000af00780b */ /* 0x000fe20003f44200 */
[C---:B------:R-:W-:Y:S01]  /*a8d0*/  IMAD.SHL.U32 R12, R188.reuse, 0x8, RZ ;  /* 0x00000008bc0c7824 */ /* 0x040fe200078e00ff */
[----:B------:R-:W-:Y:S01]  /*a8e0*/  LOP3.LUT R188, R188, 0x1c, RZ, 0xc0, !PT ;  /* 0x0000001cbcbc7812 */ /* 0x000fe200078ec0ff */
[----:B------:R-:W-:-:S02]  /*a8f0*/  IMAD.SHL.U32 R29, R29, 0x20, RZ ;  /* 0x000000201d1d7824 */ /* 0x000fc400078e00ff */
[----:B------:R-:W-:Y:S01]  /*a900*/  IMAD.MOV.U32 R106, RZ, RZ, R62 ;  /* 0x000000ffff6a7224 */ /* 0x000fe200078e003e */
[----:B------:R-:W-:Y:S01]  /*a910*/  IADD3 R62, R13, -0x3f3504f3, RZ ;  /* 0xc0cafb0d0d3e7810 */ /* 0x000fe20007ffe0ff */
[----:B------:R-:W-:Y:S01]  /*a920*/  @P6 FMUL R34, R34, 0.25 ;  /* 0x3e80000022226820 */ /* 0x000fe20000400000 */
[----:B------:R-:W-:Y:S01]  /*a930*/  LOP3.LUT R29, R29, 0x78, R12, 0xf8, !PT ;  /* 0x000000781d1d7812 */ /* 0x000fe200078ef80c */
[----:B------:R-:W-:Y:S01]  /*a940*/  @!P3 FMUL R166, R166, 16777216 ;  /* 0x4b800000a6a6b820 */ /* 0x000fe20000400000 */
[----:B------:R-:W-:Y:S01]  /*a950*/  LOP3.LUT R62, R62, 0xff800000, RZ, 0xc0, !PT ;  /* 0xff8000003e3e7812 */ /* 0x000fe200078ec0ff */
[----:B------:R-:W-:Y:S01]  /*a960*/  @!P3 FMUL R63, R63, 16777216 ;  /* 0x4b8000003f3fb820 */ /* 0x000fe20000400000 */
[----:B------:R-:W-:Y:S01]  /*a970*/  LOP3.LUT R18, R12, 0x380, RZ, 0xc0, !PT ;  /* 0x000003800c127812 */ /* 0x000fe200078ec0ff */
[----:B------:R-:W-:Y:S01]  /*a980*/  @!P3 FMUL R77, R77, 16777216 ;  /* 0x4b8000004d4db820 */ /* 0x000fe20000400000 */
[----:B------:R-:W-:Y:S01]  /*a990*/  LOP3.LUT R14, R29, 0x1008, R14, 0x78, !PT ;  /* 0x000010081d0e7812 */ /* 0x000fe200078e780e */
[----:B------:R-:W-:Y:S01]  /*a9a0*/  @!P3 FMUL R43, R43, 16777216 ;  /* 0x4b8000002b2bb820 */ /* 0x000fe20000400000 */
[----:B------:R-:W-:Y:S01]  /*a9b0*/  IADD3 R12, R32, R31, R33 ;  /* 0x0000001f200c7210 */ /* 0x000fe20007ffe021 */
[----:B------:R-:W-:Y:S01]  /*a9c0*/  @!P3 FMUL R67, R67, 16777216 ;  /* 0x4b8000004343b820 */ /* 0x000fe20000400000 */
[----:B------:R-:W5:Y:S01]  /*a9d0*/  I2F R29, R62 ;  /* 0x0000003e001d7306 */ /* 0x000f620000201400 */
[----:B------:R-:W-:-:S02]  /*a9e0*/  @!P3 FMUL R69, R69, 16777216 ;  /* 0x4b8000004545b820 */ /* 0x000fc40000400000 */
[----:B------:R-:W-:Y:S02]  /*a9f0*/  @!P3 FMUL R75, R75, 16777216 ;  /* 0x4b8000004b4bb820 */ /* 0x000fe40000400000 */
[----:B------:R-:W-:Y:S02]  /*aa00*/  @!P3 FMUL R119, R119, 16777216 ;  /* 0x4b8000007777b820 */ /* 0x000fe40000400000 */
[----:B------:R-:W-:Y:S01]  /*aa10*/  @!P3 FMUL R121, R121, 16777216 ;  /* 0x4b8000007979b820 */ /* 0x000fe20000400000 */
[----:B------:R-:W-:Y:S01]  /*aa20*/  FSETP.GEU.AND P3, PT, |R172|, 1.175494350822287508e-38, PT ;  /* 0x00800000ac00780b */ /* 0x000fe20003f6e200 */
[----:B------:R-:W-:Y:S01]  /*aa30*/  @!P5 FMUL R34, R34, 16777216 ;  /* 0x4b8000002222d820 */ /* 0x000fe20000400000 */
[----:B------:R-:W-:Y:S01]  /*aa40*/  MUFU.RCP R80, R166 ;  /* 0x000000a600507308 */ /* 0x000fe20000001000 */
[----:B------:R-:W-:Y:S02]  /*aa50*/  IMAD.MOV.U32 R109, RZ, RZ, R59 ;  /* 0x000000ffff6d7224 */ /* 0x000fe400078e003b */
[----:B------:R-:W-:-:S02]  /*aa60*/  IMAD.MOV.U32 R111, RZ, RZ, R55 ;  /* 0x000000ffff6f7224 */ /* 0x000fc400078e0037 */
[----:B------:R-:W-:Y:S02]  /*aa70*/  @P1 FMUL R172, R172, 0.25 ;  /* 0x3e800000acac1820 */ /* 0x000fe40000400000 */
[----:B------:R-:W-:Y:S01]  /*aa80*/  @P1 FMUL R73, R73, 0.25 ;  /* 0x3e80000049491820 */ /* 0x000fe20000400000 */
[----:B------:R-:W0:Y:S01]  /*aa90*/  MUFU.RCP R31, R34 ;  /* 0x00000022001f7308 */ /* 0x000e220000001000 */
[----:B------:R-:W-:Y:S02]  /*aaa0*/  @P1 FMUL R72, R72, 0.25 ;  /* 0x3e80000048481820 */ /* 0x000fe40000400000 */
[----:B------:R-:W-:Y:S02]  /*aab0*/  @P1 FMUL R117, R117, 0.25 ;  /* 0x3e80000075751820 */ /* 0x000fe40000400000 */
[----:B------:R-:W-:Y:S02]  /*aac0*/  @P1 FMUL R116, R116, 0.25 ;  /* 0x3e80000074741820 */ /* 0x000fe40000400000 */
[----:B------:R-:W-:-:S02]  /*aad0*/  @P1 FMUL R115, R115, 0.25 ;  /* 0x3e80000073731820 */ /* 0x000fc40000400000 */
[----:B------:R-:W-:Y:S02]  /*aae0*/  @P1 FMUL R114, R114, 0.25 ;  /* 0x3e80000072721820 */ /* 0x000fe40000400000 */
[----:B------:R-:W-:Y:S02]  /*aaf0*/  @P1 FMUL R113, R113, 0.25 ;  /* 0x3e80000071711820 */ /* 0x000fe40000400000 */
[----:B------:R-:W-:Y:S01]  /*ab00*/  @P1 FMUL R112, R112, 0.25 ;  /* 0x3e80000070701820 */ /* 0x000fe20000400000 */
[----:B------:R-:W-:Y:S01]  /*ab10*/  FSETP.GT.AND P1, PT, |R178|, 8.50705917302346158658e+37, PT ;  /* 0x7e800000b200780b */ /* 0x000fe20003f24200 */
[----:B------:R-:W-:Y:S02]  /*ab20*/  @!P4 FMUL R168, R168, 16777216 ;  /* 0x4b800000a8a8c820 */ /* 0x000fe40000400000 */
[----:B------:R-:W-:Y:S02]  /*ab30*/  @!P4 FMUL R123, R123, 16777216 ;  /* 0x4b8000007b7bc820 */ /* 0x000fe40000400000 */
[----:B------:R-:W-:-:S02]  /*ab40*/  @!P4 FMUL R125, R125, 16777216 ;  /* 0x4b8000007d7dc820 */ /* 0x000fc40000400000 */
[----:B------:R-:W-:Y:S02]  /*ab50*/  @!P4 FMUL R127, R127, 16777216 ;  /* 0x4b8000007f7fc820 */ /* 0x000fe40000400000 */
[----:B------:R-:W-:Y:S02]  /*ab60*/  @!P4 FMUL R47, R47, 16777216 ;  /* 0x4b8000002f2fc820 */ /* 0x000fe40000400000 */
[----:B------:R-:W-:Y:S02]  /*ab70*/  @!P4 FMUL R45, R45, 16777216 ;  /* 0x4b8000002d2dc820 */ /* 0x000fe40000400000 */
[----:B------:R-:W-:Y:S02]  /*ab80*/  @!P4 FMUL R53, R53, 16777216 ;  /* 0x4b8000003535c820 */ /* 0x000fe40000400000 */
[----:B------:R-:W-:Y:S02]  /*ab90*/  @!P4 FMUL R50, R50, 16777216 ;  /* 0x4b8000003232c820 */ /* 0x000fe40000400000 */
[----:B------:R-:W-:Y:S01]  /*aba0*/  @!P4 FMUL R58, R58, 16777216 ;  /* 0x4b8000003a3ac820 */ /* 0x000fe20000400000 */
[C---:B------:R-:W-:Y:S01]  /*abb0*/  FSETP.GEU.AND P4, PT, |R175|.reuse, 1.175494350822287508e-38, PT ;  /* 0x00800000af00780b */ /* 0x040fe20003f8e200 */
[----:B------:R-:W-:-:S02]  /*abc0*/  @P2 FMUL R175, R175, 0.25 ;  /* 0x3e800000afaf2820 */ /* 0x000fc40000400000 */
[----:B------:R-:W-:Y:S02]  /*abd0*/  @P2 FMUL R111, R111, 0.25 ;  /* 0x3e8000006f6f2820 */ /* 0x000fe40000400000 */
[----:B------:R-:W-:Y:S02]  /*abe0*/  @P2 FMUL R110, R110, 0.25 ;  /* 0x3e8000006e6e2820 */ /* 0x000fe40000400000 */
[----:B------:R-:W-:Y:S02]  /*abf0*/  @P2 FMUL R109, R109, 0.25 ;  /* 0x3e8000006d6d2820 */ /* 0x000fe40000400000 */
[----:B------:R-:W-:Y:S02]  /*ac00*/  @P2 FMUL R108, R108, 0.25 ;  /* 0x3e8000006c6c2820 */ /* 0x000fe40000400000 */
[----:B------:R-:W-:Y:S02]  /*ac10*/  @P2 FMUL R107, R107, 0.25 ;  /* 0x3e8000006b6b2820 */ /* 0x000fe40000400000 */
[----:B------:R-:W-:-:S02]  /*ac20*/  @P2 FMUL R106, R106, 0.25 ;  /* 0x3e8000006a6a2820 */ /* 0x000fc40000400000 */
[----:B------:R-:W-:Y:S02]  /*ac30*/  @P2 FMUL R105, R105, 0.25 ;  /* 0x3e80000069692820 */ /* 0x000fe40000400000 */
[----:B------:R-:W-:Y:S01]  /*ac40*/  @P2 FMUL R104, R104, 0.25 ;  /* 0x3e80000068682820 */ /* 0x000fe20000400000 */
[----:B------:R-:W-:Y:S01]  /*ac50*/  FSETP.GEU.AND P2, PT, |R178|, 1.175494350822287508e-38, PT ;  /* 0x00800000b200780b */ /* 0x000fe20003f4e200 */
[----:B------:R-:W-:Y:S02]  /*ac60*/  @P6 FMUL R99, R99, 0.25 ;  /* 0x3e80000063636820 */ /* 0x000fe40000400000 */
[----:B------:R-:W-:Y:S02]  /*ac70*/  @P6 FMUL R98, R98, 0.25 ;  /* 0x3e80000062626820 */ /* 0x000fe40000400000 */
[----:B------:R-:W-:Y:S02]  /*ac80*/  @P6 FMUL R46, R46, 0.25 ;  /* 0x3e8000002e2e6820 */ /* 0x000fe40000400000 */
[----:B------:R-:W-:-:S02]  /*ac90*/  @P6 FMUL R48, R48, 0.25 ;  /* 0x3e80000030306820 */ /* 0x000fc40000400000 */
[----:B------:R-:W-:Y:S02]  /*aca0*/  @P6 FMUL R103, R103, 0.25 ;  /* 0x3e80000067676820 */ /* 0x000fe40000400000 */
[----:B------:R-:W-:Y:S02]  /*acb0*/  @P6 FMUL R102, R102, 0.25 ;  /* 0x3e80000066666820 */ /* 0x000fe40000400000 */
[----:B------:R-:W-:Y:S02]  /*acc0*/  @P6 FMUL R52, R52, 0.25 ;  /* 0x3e80000034346820 */ /* 0x000fe40000400000 */
[----:B------:R-:W-:Y:S01]  /*acd0*/  @P6 FMUL R54, R54, 0.25 ;  /* 0x3e80000036366820 */ /* 0x000fe20000400000 */
[----:B------:R-:W-:Y:S01]  /*ace0*/  ISETP.GE.U32.AND P6, PT, R17, 0x7f800000, PT ;  /* 0x7f8000001100780c */ /* 0x000fe20003fc6070 */
[----:B------:R-:W-:Y:S02]  /*acf0*/  @P1 FMUL R178, R178, 0.25 ;  /* 0x3e800000b2b21820 */ /* 0x000fe40000400000 */
[----:B------:R-:W-:-:S02]  /*ad00*/  @!P5 FMUL R99, R99, 16777216 ;  /* 0x4b8000006363d820 */ /* 0x000fc40000400000 */
[----:B------:R-:W-:Y:S02]  /*ad10*/  @!P5 FMUL R98, R98, 16777216 ;  /* 0x4b8000006262d820 */ /* 0x000fe40000400000 */
[----:B------:R-:W-:Y:S02]  /*ad20*/  @!P5 FMUL R46, R46, 16777216 ;  /* 0x4b8000002e2ed820 */ /* 0x000fe40000400000 */
[----:B------:R-:W-:Y:S02]  /*ad30*/  @!P5 FMUL R48, R48, 16777216 ;  /* 0x4b8000003030d820 */ /* 0x000fe40000400000 */
[----:B------:R-:W-:Y:S02]  /*ad40*/  @!P5 FMUL R103, R103, 16777216 ;  /* 0x4b8000006767d820 */ /* 0x000fe40000400000 */
[----:B------:R-:W-:Y:S02]  /*ad50*/  @!P5 FMUL R102, R102, 16777216 ;  /* 0x4b8000006666d820 */ /* 0x000fe40000400000 */
[----:B------:R-:W-:-:S02]  /*ad60*/  @!P5 FMUL R52, R52, 16777216 ;  /* 0x4b8000003434d820 */ /* 0x000fc40000400000 */
[----:B------:R-:W-:Y:S01]  /*ad70*/  @!P5 FMUL R54, R54, 16777216 ;  /* 0x4b8000003636d820 */ /* 0x000fe20000400000 */
[----:B------:R-:W-:Y:S01]  /*ad80*/  ISETP.GE.U32.AND P5, PT, R15, 0x7f800000, PT ;  /* 0x7f8000000f00780c */ /* 0x000fe20003fa6070 */
[----:B-1----:R-:W-:Y:S02]  /*ad90*/  FFMA.FTZ R81, R22, 1.1920928955078125e-07, R81 ;  /* 0x3400000016517823 */ /* 0x002fe40000010051 */
[----:B--2---:R-:W-:Y:S02]  /*ada0*/  FFMA.FTZ R94, R25, 1.1920928955078125e-07, R94 ;  /* 0x34000000195e7823 */ /* 0x004fe4000001005e */
[----:B---3--:R-:W-:Y:S02]  /*adb0*/  FFMA.FTZ R95, R24, 1.1920928955078125e-07, R95 ;  /* 0x34000000185f7823 */ /* 0x008fe4000001005f */
[----:B----4-:R-:W-:Y:S02]  /*adc0*/  FFMA.FTZ R83, R26, 1.1920928955078125e-07, R83 ;  /* 0x340000001a537823 */ /* 0x010fe40000010053 */
[----:B0-----:R-:W-:-:S02]  /*add0*/  FFMA.FTZ R84, R27, 1.1920928955078125e-07, R84 ;  /* 0x340000001b547823 */ /* 0x001fc40000010054 */
[----:B------:R-:W-:Y:S02]  /*ade0*/  FFMA.FTZ R85, R28, 1.1920928955078125e-07, R85 ;  /* 0x340000001c557823 */ /* 0x000fe40000010055 */
[----:B-----5:R-:W-:Y:S02]  /*adf0*/  FFMA.FTZ R44, R29, 1.1920928955078125e-07, R44 ;  /* 0x340000001d2c7823 */ /* 0x020fe4000001002c */
[----:B------:R-:W-:Y:S02]  /*ae00*/  @!P2 FMUL R178, R178, 16777216 ;  /* 0x4b800000b2b2a820 */ /* 0x000fe40000400000 */
[C---:B------:R-:W-:Y:S02]  /*ae10*/  FMUL R25, R31.reuse, R99 ;  /* 0x000000631f197220 */ /* 0x040fe40000400000 */
[C---:B------:R-:W-:Y:S02]  /*ae20*/  FMUL R26, R31.reuse, R98 ;  /* 0x000000621f1a7220 */ /* 0x040fe40000400000 */
[----:B------:R-:W-:-:S02]  /*ae30*/  FMUL R24, R31, R46 ;  /* 0x0000002e1f187220 */ /* 0x000fc40000400000 */
[C---:B------:R-:W-:Y:S02]  /*ae40*/  FMUL R29, R31.reuse, R48 ;  /* 0x000000301f1d7220 */ /* 0x040fe40000400000 */
[C---:B------:R-:W-:Y:S01]  /*ae50*/  FMUL R22, R31.reuse, R103 ;  /* 0x000000671f167220 */ /* 0x040fe20000400000 */
[----:B------:R-:W-:Y:S01]  /*ae60*/  MOV R103, 0x3dc6b27f ;  /* 0x3dc6b27f00677802 */ /* 0x000fe20000000f00 */
[C---:B------:R-:W-:Y:S02]  /*ae70*/  FMUL R28, R31.reuse, R102 ;  /* 0x000000661f1c7220 */ /* 0x040fe40000400000 */
[C---:B------:R-:W-:Y:S02]  /*ae80*/  FMUL R27, R31.reuse, R52 ;  /* 0x000000341f1b7220 */ /* 0x040fe40000400000 */
[----:B------:R-:W-:Y:S02]  /*ae90*/  FMUL R31, R31, R54 ;  /* 0x000000361f1f7220 */ /* 0x000fe40000400000 */
[----:B------:R-:W-:-:S02]  /*aea0*/  IMAD.IADD R91, R16, 0x1, -R91 ;  /* 0x00000001105b7824 */ /* 0x000fc400078e0a5b */
[----:B------:R-:W-:Y:S02]  /*aeb0*/  FMUL R54, R57, R100 ;  /* 0x0000006439367220 */ /* 0x000fe40000400000 */
[----:B------:R-:W0:Y:S01]  /*aec0*/  MUFU.RCP R100, R178 ;  /* 0x000000b200647308 */ /* 0x000e220000001000 */
[----:B------:R-:W-:Y:S02]  /*aed0*/  IMAD.IADD R90, R15, 0x1, -R90 ;  /* 0x000000010f5a7824 */ /* 0x000fe400078e0a5a */
[----:B------:R-:W-:Y:S02]  /*aee0*/  FADD R91, R91, -1 ;  /* 0xbf8000005b5b7421 */ /* 0x000fe40000000000 */
[----:B------:R-:W-:Y:S02]  /*aef0*/  FMUL R59, R57, R92 ;  /* 0x0000005c393b7220 */ /* 0x000fe40000400000 */
[----:B------:R-:W-:Y:S02]  /*af00*/  FADD R92, R90, -1 ;  /* 0xbf8000005a5c7421 */ /* 0x000fe40000000000 */
[----:B------:R-:W-:-:S02]  /*af10*/  IMAD.MOV.U32 R19, RZ, RZ, R56 ;  /* 0x000000ffff137224 */ /* 0x000fc400078e0038 */
[----:B------:R-:W-:Y:S02]  /*af20*/  FFMA.FTZ R90, R91, R103, -0.16845393180847167969 ;  /* 0xbe2c7f305b5a7423 */ /* 0x000fe40000010067 */
[----:B------:R-:W-:Y:S02]  /*af30*/  @P1 FMUL R23, R23, 0.25 ;  /* 0x3e80000017171820 */ /* 0x000fe40000400000 */
[----:B------:R-:W-:Y:S02]  /*af40*/  @P1 FMUL R20, R20, 0.25 ;  /* 0x3e80000014141820 */ /* 0x000fe40000400000 */
[----:B------:R-:W-:Y:S02]  /*af50*/  @P1 FMUL R19, R19, 0.25 ;  /* 0x3e80000013131820 */ /* 0x000fe40000400000 */
[----:B------:R-:W-:Y:S02]  /*af60*/  FFMA.FTZ R90, R91, R90, 0.1716887056827545166 ;  /* 0x3e2fcf2a5b5a7423 */ /* 0x000fe4000001005a */
[----:B------:R-:W-:-:S02]  /*af70*/  @P1 FMUL R60, R60, 0.25 ;  /* 0x3e8000003c3c1820 */ /* 0x000fc40000400000 */
[----:B------:R-:W-:Y:S02]  /*af80*/  @P1 FMUL R64, R64, 0.25 ;  /* 0x3e80000040401820 */ /* 0x000fe40000400000 */
[----:B------:R-:W-:Y:S02]  /*af90*/  @!P2 FMUL R23, R23, 16777216 ;  /* 0x4b8000001717a820 */ /* 0x000fe40000400000 */
[----:B------:R-:W-:Y:S02]  /*afa0*/  @!P2 FMUL R20, R20, 16777216 ;  /* 0x4b8000001414a820 */ /* 0x000fe40000400000 */
[----:B------:R-:W-:Y:S02]  /*afb0*/  @!P2 FMUL R19, R19, 16777216 ;  /* 0x4b8000001313a820 */ /* 0x000fe40000400000 */
[----:B------:R-:W-:Y:S02]  /*afc0*/  FFMA.FTZ R90, R91, R90, -0.17900948226451873779 ;  /* 0xbe374e435b5a7423 */ /* 0x000fe4000001005a */
[----:B------:R-:W-:-:S02]  /*afd0*/  IMAD.IADD R87, R38, 0x1, -R87 ;  /* 0x0000000126577824 */ /* 0x000fc400078e0a57 */
[----:B------:R-:W-:Y:S02]  /*afe0*/  @P1 FMUL R21, R21, 0.25 ;  /* 0x3e80000015151820 */ /* 0x000fe40000400000 */
[----:B------:R-:W-:Y:S02]  /*aff0*/  @!P2 FMUL R60, R60, 16777216 ;  /* 0x4b8000003c3ca820 */ /* 0x000fe40000400000 */
[----:B------:R-:W-:Y:S02]  /*b000*/  @!P2 FMUL R64, R64, 16777216 ;  /* 0x4b8000004040a820 */ /* 0x000fe40000400000 */
[----:B------:R-:W-:Y:S02]  /*b010*/  FMUL R55, R57, R93 ;  /* 0x0000005d39377220 */ /* 0x000fe40000400000 */
[C---:B0-----:R-:W-:Y:S02]  /*b020*/  FMUL R23, R100.reuse, R23 ;  /* 0x0000001764177220 */ /* 0x041fe40000400000 */
[----:B------:R-:W-:-:S02]  /*b030*/  FMUL R20, R100, R20 ;  /* 0x0000001464147220 */ /* 0x000fc40000400000 */
[----:B------:R-:W-:Y:S02]  /*b040*/  FFMA.FTZ R93, R92, R103, -0.16845393180847167969 ;  /* 0xbe2c7f305c5d7423 */ /* 0x000fe40000010067 */
[----:B------:R-:W-:Y:S02]  /*b050*/  @P1 FMUL R61, R61, 0.25 ;  /* 0x3e8000003d3d1820 */ /* 0x000fe40000400000 */
[----:B------:R-:W-:Y:S02]  /*b060*/  FFMA.FTZ R90, R91, R90, 0.20512372255325317383 ;  /* 0x3e520bf45b5a7423 */ /* 0x000fe4000001005a */
[----:B------:R-:W-:Y:S02]  /*b070*/  FMUL R102, R100, R19 ;  /* 0x0000001364667220 */ /* 0x000fe40000400000 */
[----:B------:R-:W-:Y:S02]  /*b080*/  FADD R87, R87, -1 ;  /* 0xbf80000057577421 */ /* 0x000fe40000000000 */
[----:B------:R-:W-:Y:S01]  /*b090*/  @P1 FMUL R65, R65, 0.25 ;  /* 0x3e80000041411820 */ /* 0x000fe20000400000 */
[----:B------:R-:W-:Y:S01]  /*b0a0*/  ISETP.GE.U32.AND P1, PT, R38, 0x7f800000, PT ;  /* 0x7f8000002600780c */ /* 0x000fe20003f26070 */
[----:B------:R-:W-:-:S02]  /*b0b0*/  @!P2 FMUL R21, R21, 16777216 ;  /* 0x4b8000001515a820 */ /* 0x000fc40000400000 */
[C---:B------:R-:W-:Y:S02]  /*b0c0*/  FMUL R60, R100.reuse, R60 ;  /* 0x0000003c643c7220 */ /* 0x040fe40000400000 */
[----:B------:R-:W-:Y:S02]  /*b0d0*/  FMUL R19, R100, R64 ;  /* 0x0000004064137220 */ /* 0x000fe40000400000 */
[----:B------:R-:W-:Y:S01]  /*b0e0*/  FMUL R48, R57, R101 ;  /* 0x0000006539307220 */ /* 0x000fe20000400000 */
[----:B------:R-:W-:Y:S01]  /*b0f0*/  F2FP.BF16.PACK_AB R101, R23, R20 ;  /* 0x000000141765723e */ /* 0x000fe200000010ff */
[----:B------:R-:W-:Y:S01]  /*b100*/  IMAD.IADD R89, R40, 0x1, -R89 ;  /* 0x0000000128597824 */ /* 0x000fe200078e0a59 */
[----:B------:R-:W-:Y:S01]  /*b110*/  F2FP.BF16.PACK_AB R64, R60, R19 ;  /* 0x000000133c40723e */ /* 0x000fe200000010ff */
[----:B------:R-:W-:Y:S02]  /*b120*/  FFMA.FTZ R93, R92, R93, 0.1716887056827545166 ;  /* 0x3e2fcf2a5c5d7423 */ /* 0x000fe4000001005d */
[----:B------:R-:W-:-:S02]  /*b130*/  FADD R86, R86, -1 ;  /* 0xbf80000056567421 */ /* 0x000fc40000000000 */
[----:B------:R-:W-:Y:S02]  /*b140*/  @!P2 FMUL R61, R61, 16777216 ;  /* 0x4b8000003d3da820 */ /* 0x000fe40000400000 */
[----:B------:R-:W-:Y:S02]  /*b150*/  FFMA.FTZ R90, R91, R90, -0.24046532809734344482 ;  /* 0xbe763c8b5b5a7423 */ /* 0x000fe4000001005a */
[----:B------:R-:W-:Y:S02]  /*b160*/  FFMA.FTZ R20, R87, R103, -0.16845393180847167969 ;  /* 0xbe2c7f3057147423 */ /* 0x000fe40000010067 */
[----:B------:R-:W-:Y:S01]  /*b170*/  @!P2 FMUL R65, R65, 16777216 ;  /* 0x4b8000004141a820 */ /* 0x000fe20000400000 */
[----:B------:R-:W-:Y:S01]  /*b180*/  ISETP.GE.U32.AND P2, PT, R16, 0x7f800000, PT ;  /* 0x7f8000001000780c */ /* 0x000fe20003f46070 */
[----:B------:R-:W-:Y:S02]  /*b190*/  FMUL R21, R100, R21 ;  /* 0x0000001564157220 */ /* 0x000fe40000400000 */
[----:B------:R-:W-:-:S02]  /*b1a0*/  FADD R89, R89, -1 ;  /* 0xbf80000059597421 */ /* 0x000fc40000000000 */
[----:B------:R-:W-:Y:S02]  /*b1b0*/  FFMA.FTZ R93, R92, R93, -0.17900948226451873779 ;  /* 0xbe374e435c5d7423 */ /* 0x000fe4000001005d */
[----:B------:R-:W-:Y:S02]  /*b1c0*/  FADD R88, R88, -1 ;  /* 0xbf80000058587421 */ /* 0x000fe40000000000 */
[----:B------:R-:W-:Y:S02]  /*b1d0*/  FFMA.FTZ R19, R86, R103, -0.16845393180847167969 ;  /* 0xbe2c7f3056137423 */ /* 0x000fe40000010067 */
[----:B------:R-:W-:Y:S02]  /*b1e0*/  FFMA.FTZ R90, R91, R90, 0.28857114911079406738 ;  /* 0x3e93bf995b5a7423 */ /* 0x000fe4000001005a */
[----:B------:R-:W-:Y:S02]  /*b1f0*/  FMUL R61, R100, R61 ;  /* 0x0000003d643d7220 */ /* 0x000fe40000400000 */
[----:B------:R-:W-:-:S02]  /*b200*/  FFMA.FTZ R20, R87, R20, 0.1716887056827545166 ;  /* 0x3e2fcf2a57147423 */ /* 0x000fc40000010014 */
[----:B------:R-:W-:Y:S01]  /*b210*/  FMUL R100, R100, R65 ;  /* 0x0000004164647220 */ /* 0x000fe20000400000 */
[----:B------:R-:W-:Y:S01]  /*b220*/  F2FP.BF16.PACK_AB R65, R21, R102 ;  /* 0x000000661541723e */ /* 0x000fe200000010ff */
[----:B------:R-:W-:Y:S02]  /*b230*/  FFMA.FTZ R60, R89, R103, -0.16845393180847167969 ;  /* 0xbe2c7f30593c7423 */ /* 0x000fe40000010067 */
[----:B------:R-:W-:Y:S01]  /*b240*/  FFMA.FTZ R93, R92, R93, 0.20512372255325317383 ;  /* 0x3e520bf45c5d7423 */ /* 0x000fe2000001005d */
[----:B------:R-:W-:Y:S01]  /*b250*/  F2FP.BF16.PACK_AB R100, R61, R100 ;  /* 0x000000643d64723e */ /* 0x000fe200000010ff */
[----:B------:R-:W-:Y:S01]  /*b260*/  FFMA.FTZ R21, R88, R103, -0.16845393180847167969 ;  /* 0xbe2c7f3058157423 */ /* 0x000fe20000010067 */
[----:B------:R0:W-:Y:S01]  /*b270*/  STS.64 [R14], R64 ;  /* 0x000000400e007388 */ /* 0x0001e20000000a00 */
[----:B------:R-:W-:Y:S02]  /*b280*/  FFMA.FTZ R19, R86, R19, 0.1716887056827545166 ;  /* 0x3e2fcf2a56137423 */ /* 0x000fe40000010013 */
[----:B------:R-:W-:Y:S01]  /*b290*/  FFMA.FTZ R90, R91, R90, -0.36067417263984680176 ;  /* 0xbeb8aa495b5a7423 */ /* 0x000fe2000001005a */
[----:B------:R-:W-:Y:S01]  /*b2a0*/  STS.64 [R14+0x200], R100 ;  /* 0x000200640e007388 */ /* 0x000fe20000000a00 */
[----:B------:R-:W-:-:S02]  /*b2b0*/  FFMA.FTZ R20, R87, R20, -0.17900948226451873779 ;  /* 0xbe374e4357147423 */ /* 0x000fc40000010014 */
[----:B------:R-:W-:Y:S02]  /*b2c0*/  FFMA.FTZ R60, R89, R60, 0.1716887056827545166 ;  /* 0x3e2fcf2a593c7423 */ /* 0x000fe4000001003c */
[----:B------:R-:W-:Y:S02]  /*b2d0*/  FFMA.FTZ R93, R92, R93, -0.24046532809734344482 ;  /* 0xbe763c8b5c5d7423 */ /* 0x000fe4000001005d */
[----:B------:R-:W-:Y:S02]  /*b2e0*/  FFMA.FTZ R21, R88, R21, 0.1716887056827545166 ;  /* 0x3e2fcf2a58157423 */ /* 0x000fe40000010015 */
[----:B------:R-:W-:Y:S02]  /*b2f0*/  FFMA.FTZ R19, R86, R19, -0.17900948226451873779 ;  /* 0xbe374e4356137423 */ /* 0x000fe40000010013 */
[----:B------:R-:W-:Y:S02]  /*b300*/  FFMA.FTZ R90, R91, R90, 0.48089820146560668945 ;  /* 0x3ef6384a5b5a7423 */ /* 0x000fe4000001005a */
[----:B------:R-:W-:-:S02]  /*b310*/  FFMA.FTZ R20, R87, R20, 0.20512372255325317383 ;  /* 0x3e520bf457147423 */ /* 0x000fc40000010014 */
[----:B------:R-:W-:Y:S02]  /*b320*/  FFMA.FTZ R60, R89, R60, -0.17900948226451873779 ;  /* 0xbe374e43593c7423 */ /* 0x000fe4000001003c */
[----:B------:R-:W-:Y:S02]  /*b330*/  FFMA.FTZ R93, R92, R93, 0.28857114911079406738 ;  /* 0x3e93bf995c5d7423 */ /* 0x000fe4000001005d */
[----:B------:R-:W-:Y:S02]  /*b340*/  FFMA.FTZ R21, R88, R21, -0.17900948226451873779 ;  /* 0xbe374e4358157423 */ /* 0x000fe40000010015 */
[----:B------:R-:W-:Y:S02]  /*b350*/  FFMA.FTZ R19, R86, R19, 0.20512372255325317383 ;  /* 0x3e520bf456137423 */ /* 0x000fe40000010013 */
[----:B------:R-:W-:Y:S02]  /*b360*/  FFMA.FTZ R90, R91, R90, -0.72134751081466674805 ;  /* 0xbf38aa3b5b5a7423 */ /* 0x000fe4000001005a */
[----:B------:R-:W-:-:S02]  /*b370*/  FFMA.FTZ R20, R87, R20, -0.24046532809734344482 ;  /* 0xbe763c8b57147423 */ /* 0x000fc40000010014 */
[----:B------:R-:W-:Y:S02]  /*b380*/  FFMA.FTZ R60, R89, R60, 0.20512372255325317383 ;  /* 0x3e520bf4593c7423 */ /* 0x000fe4000001003c */
[----:B------:R-:W-:Y:S02]  /*b390*/  FFMA.FTZ R93, R92, R93, -0.36067417263984680176 ;  /* 0xbeb8aa495c5d7423 */ /* 0x000fe4000001005d */
[----:B------:R-:W-:Y:S02]  /*b3a0*/  FFMA.FTZ R21, R88, R21, 0.20512372255325317383 ;  /* 0x3e520bf458157423 */ /* 0x000fe40000010015 */
[----:B------:R-:W-:Y:S02]  /*b3b0*/  FFMA.FTZ R19, R86, R19, -0.24046532809734344482 ;  /* 0xbe763c8b56137423 */ /* 0x000fe40000010013 */
[----:B------:R-:W-:Y:S02]  /*b3c0*/  FMUL R90, R91, R90 ;  /* 0x0000005a5b5a7220 */ /* 0x000fe40000400000 */
[----:B------:R-:W-:-:S02]  /*b3d0*/  FFMA.FTZ R20, R87, R20, 0.28857114911079406738 ;  /* 0x3e93bf9957147423 */ /* 0x000fc40000010014 */
[----:B------:R-:W-:Y:S02]  /*b3e0*/  FFMA.FTZ R60, R89, R60, -0.24046532809734344482 ;  /* 0xbe763c8b593c7423 */ /* 0x000fe4000001003c */
[----:B------:R-:W-:Y:S02]  /*b3f0*/  FFMA.FTZ R93, R92, R93, 0.48089820146560668945 ;  /* 0x3ef6384a5c5d7423 */ /* 0x000fe4000001005d */
[----:B------:R-:W-:Y:S02]  /*b400*/  FFMA.FTZ R21, R88, R21, -0.24046532809734344482 ;  /* 0xbe763c8b58157423 */ /* 0x000fe40000010015 */
[----:B------:R-:W-:Y:S02]  /*b410*/  FFMA.FTZ R19, R86, R19, 0.28857114911079406738 ;  /* 0x3e93bf9956137423 */ /* 0x000fe40000010013 */
[----:B------:R-:W-:Y:S02]  /*b420*/  FMUL R90, R91, R90 ;  /* 0x0000005a5b5a7220 */ /* 0x000fe40000400000 */
[----:B------:R-:W-:-:S02]  /*b430*/  FFMA.FTZ R20, R87, R20, -0.36067417263984680176 ;  /* 0xbeb8aa4957147423 */ /* 0x000fc40000010014 */
[----:B------:R-:W-:Y:S02]  /*b440*/  FFMA.FTZ R60, R89, R60, 0.28857114911079406738 ;  /* 0x3e93bf99593c7423 */ /* 0x000fe4000001003c */
[----:B------:R-:W-:Y:S02]  /*b450*/  FFMA.FTZ R93, R92, R93, -0.72134751081466674805 ;  /* 0xbf38aa3b5c5d7423 */ /* 0x000fe4000001005d */
[----:B------:R-:W-:Y:S02]  /*b460*/  FFMA.FTZ R21, R88, R21, 0.28857114911079406738 ;  /* 0x3e93bf9958157423 */ /* 0x000fe40000010015 */
[----:B------:R-:W-:Y:S02]  /*b470*/  FFMA.FTZ R19, R86, R19, -0.36067417263984680176 ;  /* 0xbeb8aa4956137423 */ /* 0x000fe40000010013 */
[----:B------:R-:W-:Y:S02]  /*b480*/  FFMA.FTZ R90, R91, 1.4426950216293334961, R90 ;  /* 0x3fb8aa3b5b5a7823 */ /* 0x000fe4000001005a */
[----:B------:R-:W-:-:S02]  /*b490*/  FFMA.FTZ R20, R87, R20, 0.48089820146560668945 ;  /* 0x3ef6384a57147423 */ /* 0x000fc40000010014 */
[----:B------:R-:W-:Y:S02]  /*b4a0*/  @P2 IMAD.MOV.U32 R61, RZ, RZ, 0x7f800000 ;  /* 0x7f800000ff3d2424 */ /* 0x000fe400078e00ff */
[----:B------:R-:W-:Y:S02]  /*b4b0*/  FFMA.FTZ R60, R89, R60, -0.36067417263984680176 ;  /* 0xbeb8aa49593c7423 */ /* 0x000fe4000001003c */
[----:B------:R-:W-:Y:S02]  /*b4c0*/  FMUL R93, R92, R93 ;  /* 0x0000005d5c5d7220 */ /* 0x000fe40000400000 */
[----:B------:R-:W-:Y:S02]  /*b4d0*/  FFMA.FTZ R21, R88, R21, -0.36067417263984680176 ;  /* 0xbeb8aa4958157423 */ /* 0x000fe40000010015 */
[----:B------:R-:W-:Y:S02]  /*b4e0*/  FFMA.FTZ R19, R86, R19, 0.48089820146560668945 ;  /* 0x3ef6384a56137423 */ /* 0x000fe40000010013 */
[----:B------:R-:W-:-:S02]  /*b4f0*/  @!P3 FMUL R172, R172, 16777216 ;  /* 0x4b800000acacb820 */ /* 0x000fc40000400000 */
[----:B------:R-:W-:Y:S02]  /*b500*/  FFMA.FTZ R20, R87, R20, -0.72134751081466674805 ;  /* 0xbf38aa3b57147423 */ /* 0x000fe40000010014 */
[----:B------:R-:W-:Y:S02]  /*b510*/  FADD R23, R81, R90 ;  /* 0x0000005a51177221 */ /* 0x000fe40000000000 */
[----:B------:R-:W-:Y:S02]  /*b520*/  @!P4 FMUL R175, R175, 16777216 ;  /* 0x4b800000afafc820 */ /* 0x000fe40000400000 */
[----:B------:R-:W-:Y:S02]  /*b530*/  @!P4 FMUL R111, R111, 16777216 ;  /* 0x4b8000006f6fc820 */ /* 0x000fe40000400000 */
[----:B------:R-:W-:Y:S02]  /*b540*/  @!P4 FMUL R110, R110, 16777216 ;  /* 0x4b8000006e6ec820 */ /* 0x000fe40000400000 */
[----:B------:R-:W-:-:S02]  /*b550*/  @!P4 FMUL R109, R109, 16777216 ;  /* 0x4b8000006d6dc820 */ /* 0x000fc40000400000 */
[----:B------:R-:W-:Y:S02]  /*b560*/  @!P4 FMUL R108, R108, 16777216 ;  /* 0x4b8000006c6cc820 */ /* 0x000fe40000400000 */
[----:B------:R-:W-:Y:S02]  /*b570*/  @!P4 FMUL R107, R107, 16777216 ;  /* 0x4b8000006b6bc820 */ /* 0x000fe40000400000 */
[----:B------:R-:W-:Y:S02]  /*b580*/  @!P4 FMUL R106, R106, 16777216 ;  /* 0x4b8000006a6ac820 */ /* 0x000fe40000400000 */
[----:B------:R-:W-:Y:S02]  /*b590*/  @!P4 FMUL R105, R105, 16777216 ;  /* 0x4b8000006969c820 */ /* 0x000fe40000400000 */
[----:B------:R-:W-:Y:S01]  /*b5a0*/  @!P4 FMUL R104, R104, 16777216 ;  /* 0x4b8000006868c820 */ /* 0x000fe20000400000 */
[C---:B------:R-:W-:Y:S01]  /*b5b0*/  FSETP.NEU.AND P4, PT, R16.reuse, RZ, PT ;  /* 0x000000ff1000720b */ /* 0x040fe20003f8d000 */
[----:B------:R-:W-:Y:S01]  /*b5c0*/  @P2 FFMA.FTZ R23, R16, R61, +INF ;  /* 0x7f80000010172423 */ /* 0x000fe2000001003d */
[----:B------:R-:W-:Y:S01]  /*b5d0*/  @P5 MOV R16, 0x7f800000 ;  /* 0x7f80000000105802 */ /* 0x000fe20000000f00 */
[----:B------:R-:W-:Y:S01]  /*b5e0*/  FMUL R49, R57, R66 ;  /* 0x0000004239317220 */ /* 0x000fe20000400000 */
[----:B------:R-:W-:Y:S01]  /*b5f0*/  FSETP.NEU.AND P2, PT, R15, RZ, PT ;  /* 0x000000ff0f00720b */ /* 0x000fe20003f4d000 */
[----:B------:R-:W-:Y:S01]  /*b600*/  FFMA.FTZ R60, R89, R60, 0.48089820146560668945 ;  /* 0x3ef6384a593c7423 */ /* 0x000fe2000001003c */
[----:B------:R-:W-:Y:S01]  /*b610*/  FSEL R23, R23, -INF , P4 ;  /* 0xff80000017177808 */ /* 0x000fe20002000000 */
[----:B------:R-:W-:Y:S01]  /*b620*/  FMUL R66, R80, R69 ;  /* 0x0000004550427220 */ /* 0x000fe20000400000 */
[----:B------:R-:W-:Y:S01]  /*b630*/  ISETP.GE.U32.AND P4, PT, R41, 0x7f800000, PT ;  /* 0x7f8000002900780c */ /* 0x000fe20003f86070 */
[----:B------:R-:W-:Y:S01]  /*b640*/  FMUL R93, R92, R93 ;  /* 0x0000005d5c5d7220 */ /* 0x000fe20000400000 */
[----:B------:R-:W1:Y:S01]  /*b650*/  MUFU.RCP R69, R172 ;  /* 0x000000ac00457308 */ /* 0x000e620000001000 */
[----:B------:R-:W-:-:S02]  /*b660*/  FFMA.FTZ R21, R88, R21, 0.48089820146560668945 ;  /* 0x3ef6384a58157423 */ /* 0x000fc40000010015 */
[----:B------:R-:W-:Y:S02]  /*b670*/  FFMA.FTZ R19, R86, R19, -0.72134751081466674805 ;  /* 0xbf38aa3b56137423 */ /* 0x000fe40000010013 */
[----:B------:R-:W-:Y:S02]  /*b680*/  @!P3 FMUL R73, R73, 16777216 ;  /* 0x4b8000004949b820 */ /* 0x000fe40000400000 */
[----:B------:R-:W-:Y:S02]  /*b690*/  @!P3 FMUL R72, R72, 16777216 ;  /* 0x4b8000004848b820 */ /* 0x000fe40000400000 */
[----:B------:R-:W-:Y:S02]  /*b6a0*/  @!P3 FMUL R117, R117, 16777216 ;  /* 0x4b8000007575b820 */ /* 0x000fe40000400000 */
[----:B------:R-:W-:Y:S02]  /*b6b0*/  @!P3 FMUL R116, R116, 16777216 ;  /* 0x4b8000007474b820 */ /* 0x000fe40000400000 */
[----:B------:R-:W-:-:S02]  /*b6c0*/  @!P3 FMUL R115, R115, 16777216 ;  /* 0x4b8000007373b820 */ /* 0x000fc40000400000 */
[----:B------:R-:W-:Y:S02]  /*b6d0*/  @!P3 FMUL R114, R114, 16777216 ;  /* 0x4b8000007272b820 */ /* 0x000fe40000400000 */
[----:B------:R-:W-:Y:S02]  /*b6e0*/  @!P3 FMUL R113, R113, 16777216 ;  /* 0x4b8000007171b820 */ /* 0x000fe40000400000 */
[----:B------:R-:W-:Y:S01]  /*b6f0*/  @!P3 FMUL R112, R112, 16777216 ;  /* 0x4b8000007070b820 */ /* 0x000fe20000400000 */
[----:B------:R-:W-:Y:S01]  /*b700*/  ISETP.GE.U32.AND P3, PT, R40, 0x7f800000, PT ;  /* 0x7f8000002800780c */ /* 0x000fe20003f66070 */
[----:B------:R-:W-:Y:S02]  /*b710*/  FMUL R20, R87, R20 ;  /* 0x0000001457147220 */ /* 0x000fe40000400000 */
[----:B------:R-:W-:Y:S02]  /*b720*/  FFMA.FTZ R60, R89, R60, -0.72134751081466674805 ;  /* 0xbf38aa3b593c7423 */ /* 0x000fe4000001003c */
[----:B------:R-:W-:-:S02]  /*b730*/  FFMA.FTZ R93, R92, 1.4426950216293334961, R93 ;  /* 0x3fb8aa3b5c5d7823 */ /* 0x000fc4000001005d */
[----:B------:R-:W-:Y:S02]  /*b740*/  FFMA.FTZ R21, R88, R21, -0.72134751081466674805 ;  /* 0xbf38aa3b58157423 */ /* 0x000fe40000010015 */
[----:B------:R-:W-:Y:S02]  /*b750*/  FMUL R19, R86, R19 ;  /* 0x0000001356137220 */ /* 0x000fe40000400000 */
[----:B------:R-:W-:Y:S02]  /*b760*/  FMUL R20, R87, R20 ;  /* 0x0000001457147220 */ /* 0x000fe40000400000 */
[----:B------:R-:W-:Y:S02]  /*b770*/  FMUL R60, R89, R60 ;  /* 0x0000003c593c7220 */ /* 0x000fe40000400000 */
[----:B------:R-:W-:Y:S02]  /*b780*/  FMUL R21, R88, R21 ;  /* 0x0000001558157220 */ /* 0x000fe40000400000 */
[----:B------:R-:W-:-:S02]  /*b790*/  FMUL R19, R86, R19 ;  /* 0x0000001356137220 */ /* 0x000fc40000400000 */
[----:B------:R-:W-:Y:S02]  /*b7a0*/  FADD R94, R94, R93 ;  /* 0x0000005d5e5e7221 */ /* 0x000fe40000000000 */
[----:B------:R-:W-:Y:S02]  /*b7b0*/  FFMA.FTZ R20, R87, 1.4426950216293334961, R20 ;  /* 0x3fb8aa3b57147823 */ /* 0x000fe40000010014 */
[----:B------:R-:W-:Y:S01]  /*b7c0*/  @P5 FFMA.FTZ R94, R15, R16, +INF ;  /* 0x7f8000000f5e5423 */ /* 0x000fe20000010010 */
[----:B------:R-:W-:Y:S01]  /*b7d0*/  FSETP.NEU.AND P5, PT, R17, RZ, PT ;  /* 0x000000ff1100720b */ /* 0x000fe20003fad000 */
[----:B------:R-:W-:Y:S02]  /*b7e0*/  @P1 IMAD.MOV.U32 R15, RZ, RZ, 0x7f800000 ;  /* 0x7f800000ff0f1424 */ /* 0x000fe400078e00ff */
[----:B------:R-:W-:Y:S02]  /*b7f0*/  FMUL R60, R89, R60 ;  /* 0x0000003c593c7220 */ /* 0x000fe40000400000 */
[----:B------:R-:W-:-:S02]  /*b800*/  FMUL R21, R88, R21 ;  /* 0x0000001558157220 */ /* 0x000fc40000400000 */
[----:B------:R-:W-:Y:S02]  /*b810*/  FFMA.FTZ R86, R86, 1.4426950216293334961, R19 ;  /* 0x3fb8aa3b56567823 */ /* 0x000fe40000010013 */
[----:B------:R-:W-:Y:S02]  /*b820*/  FADD R19, R83, R20 ;  /* 0x0000001453137221 */ /* 0x000fe40000000000 */
[----:B------:R-:W-:Y:S01]  /*b830*/  @P1 FFMA.FTZ R19, R38, R15, +INF ;  /* 0x7f80000026131423 */ /* 0x000fe2000001000f */
[----:B------:R-:W-:Y:S01]  /*b840*/  @P3 MOV R15, 0x7f800000 ;  /* 0x7f800000000f3802 */ /* 0x000fe20000000f00 */
[----:B------:R-:W-:Y:S01]  /*b850*/  FFMA.FTZ R89, R89, 1.4426950216293334961, R60 ;  /* 0x3fb8aa3b59597823 */ /* 0x000fe2000001003c */
[----:B------:R-:W-:Y:S01]  /*b860*/  FSETP.NEU.AND P1, PT, R40, RZ, PT ;  /* 0x000000ff2800720b */ /* 0x000fe20003f2d000 */
[----:B------:R-:W-:Y:S02]  /*b870*/  FMUL R52, R57, R97 ;  /* 0x0000006139347220 */ /* 0x000fe40000400000 */
[----:B------:R-:W-:-:S02]  /*b880*/  FFMA.FTZ R88, R88, 1.4426950216293334961, R21 ;  /* 0x3fb8aa3b58587823 */ /* 0x000fc40000010015 */
[C---:B-1----:R-:W-:Y:S02]  /*b890*/  FMUL R97, R69.reuse, R72 ;  /* 0x0000004845617220 */ /* 0x042fe40000400000 */
[C---:B------:R-:W-:Y:S02]  /*b8a0*/  FMUL R116, R69.reuse, R116 ;  /* 0x0000007445747220 */ /* 0x040fe40000400000 */
[C---:B------:R-:W-:Y:S02]  /*b8b0*/  FMUL R114, R69.reuse, R114 ;  /* 0x0000007245727220 */ /* 0x040fe40000400000 */
[----:B------:R-:W-:Y:S02]  /*b8c0*/  FMUL R99, R69, R112 ;  /* 0x0000007045637220 */ /* 0x000fe40000400000 */
[----:B------:R-:W-:Y:S02]  /*b8d0*/  @P4 IMAD.MOV.U32 R16, RZ, RZ, 0x7f800000 ;  /* 0x7f800000ff104424 */ /* 0x000fe400078e00ff */
[----:B------:R-:W-:-:S02]  /*b8e0*/  @P6 IMAD.MOV.U32 R60, RZ, RZ, 0x7f800000 ;  /* 0x7f800000ff3c6424 */ /* 0x000fc400078e00ff */
[----:B------:R-:W-:Y:S02]  /*b8f0*/  FADD R20, R84, R89 ;  /* 0x0000005954147221 */ /* 0x000fe40000000000 */
[----:B------:R-:W-:Y:S02]  /*b900*/  FADD R21, R85, R88 ;  /* 0x0000005855157221 */ /* 0x000fe40000000000 */
[----:B------:R-:W-:Y:S01]  /*b910*/  @P3 FFMA.FTZ R20, R40, R15, +INF ;  /* 0x7f80000028143423 */ /* 0x000fe2000001000f */
[----:B------:R-:W-:Y:S01]  /*b920*/  FSETP.NEU.AND P3, PT, R41, RZ, PT ;  /* 0x000000ff2900720b */ /* 0x000fe20003f6d000 */
[----:B------:R-:W-:Y:S01]  /*b930*/  FADD R95, R95, R86 ;  /* 0x000000565f5f7221 */ /* 0x000fe20000000000 */
[----:B------:R-:W-:Y:S01]  /*b940*/  F2FP.BF16.PACK_AB R40, R114, R99 ;  /* 0x000000637228723e */ /* 0x000fe200000010ff */
[----:B------:R-:W-:Y:S01]  /*b950*/  @P4 FFMA.FTZ R21, R41, R16, +INF ;  /* 0x7f80000029154423 */ /* 0x000fe20000010010 */
[----:B------:R-:W-:Y:S01]  /*b960*/  F2FP.BF16.PACK_AB R41, R97, R116 ;  /* 0x000000746129723e */ /* 0x000fe200000010ff */
[----:B------:R-:W-:Y:S01]  /*b970*/  @P6 FFMA.FTZ R95, R17, R60, +INF ;  /* 0x7f800000115f6423 */ /* 0x000fe2000001003c */
[----:B------:R-:W-:Y:S01]  /*b980*/  MOV R60, c[0x0][0x1c8] ;  /* 0x00007200003c7a02 */ /* 0x000fe20000000f00 */
[----:B------:R-:W-:Y:S01]  /*b990*/  IMAD R17, R122, c[0x0][0x1c8], RZ ;  /* 0x000072007a117a24 */ /* 0x000fe200078e02ff */
[----:B------:R-:W-:Y:S01]  /*b9a0*/  ISETP.GE.U32.AND P4, PT, R11, 0x7f800000, PT ;  /* 0x7f8000000b00780c */ /* 0x000fe20003f86070 */
[C---:B------:R-:W-:Y:S01]  /*b9b0*/  FMUL R56, R57.reuse, R96 ;  /* 0x0000006039387220 */ /* 0x040fe20000400000 */
[----:B------:R1:W-:Y:S01]  /*b9c0*/  STS.64 [R14+0x80], R40 ;  /* 0x000080280e007388 */ /* 0x0003e20000000a00 */
[----:B------:R-:W-:Y:S01]  /*b9d0*/  FMUL R57, R57, R68 ;  /* 0x0000004439397220 */ /* 0x000fe20000400000 */
[----:B------:R-:W-:Y:S01]  /*b9e0*/  FSETP.NEU.AND P6, PT, R38, RZ, PT ;  /* 0x000000ff2600720b */ /* 0x000fe20003fcd000 */
[----:B------:R-:W-:Y:S01]  /*b9f0*/  FMUL R34, R39, R78 ;  /* 0x0000004e27227220 */ /* 0x000fe20000400000 */
[----:B------:R-:W-:Y:S01]  /*ba00*/  FSEL R185, R95, -INF , P5 ;  /* 0xff8000005fb97808 */ /* 0x000fe20002800000 */
[----:B------:R-:W-:-:S02]  /*ba10*/  FMUL R63, R80, R63 ;  /* 0x0000003f503f7220 */ /* 0x000fc40000400000 */
[C---:B------:R-:W-:Y:S02]  /*ba20*/  FMUL R68, R80.reuse, R43 ;  /* 0x0000002b50447220 */ /* 0x040fe40000400000 */
[C---:B------:R-:W-:Y:S02]  /*ba30*/  FMUL R78, R80.reuse, R67 ;  /* 0x00000043504e7220 */ /* 0x040fe40000400000 */
[----:B------:R-:W-:Y:S01]  /*ba40*/  FMUL R77, R80, R77 ;  /* 0x0000004d504d7220 */ /* 0x000fe20000400000 */
[----:B0-----:R-:W-:Y:S01]  /*ba50*/  F2FP.BF16.PACK_AB R65, R63, R68 ;  /* 0x000000443f41723e */ /* 0x001fe200000010ff */
[----:B-1----:R-:W-:Y:S02]  /*ba60*/  IMAD R41, R60, 0x2, R17 ;  /* 0x000000023c297824 */ /* 0x002fe400078e0211 */
[C---:B------:R-:W-:Y:S01]  /*ba70*/  FMUL R75, R80.reuse, R75 ;  /* 0x0000004b504b7220 */ /* 0x040fe20000400000 */
[----:B------:R-:W-:Y:S01]  /*ba80*/  F2FP.BF16.PACK_AB R81, R77, R78 ;  /* 0x0000004e4d51723e */ /* 0x000fe200000010ff */
[----:B------:R-:W-:Y:S01]  /*ba90*/  FMUL R67, R80, R119 ;  /* 0x0000007750437220 */ /* 0x000fe20000400000 */
[----:B------:R-:W-:Y:S01]  /*baa0*/  LEA R63, R60, R41, 0x1 ;  /* 0x000000293c3f7211 */ /* 0x000fe200078e08ff */
[----:B------:R-:W-:-:S02]  /*bab0*/  FMUL R80, R80, R121 ;  /* 0x0000007950507220 */ /* 0x000fc40000400000 */
[----:B------:R-:W-:Y:S01]  /*bac0*/  FFMA.FTZ R51, R30, 1.1920928955078125e-07, R51 ;  /* 0x340000001e337823 */ /* 0x000fe20000010033 */
[----:B------:R-:W-:Y:S01]  /*bad0*/  F2FP.BF16.PACK_AB R64, R66, R67 ;  /* 0x000000434240723e */ /* 0x000fe200000010ff */
[----:B------:R-:W-:Y:S01]  /*bae0*/  IMAD.IADD R82, R11, 0x1, -R82 ;  /* 0x000000010b527824 */ /* 0x000fe200078e0a52 */
[----:B------:R-:W-:Y:S01]  /*baf0*/  F2FP.BF16.PACK_AB R80, R75, R80 ;  /* 0x000000504b50723e */ /* 0x000fe200000010ff */
[C---:B------:R-:W-:Y:S01]  /*bb00*/  FMUL R30, R39.reuse, R70 ;  /* 0x00000046271e7220 */ /* 0x040fe20000400000 */
[----:B------:R-:W-:Y:S01]  /*bb10*/  F2FP.BF16.PACK_AB R66, R54, R57 ;  /* 0x000000393642723e */ /* 0x000fe200000010ff */
[----:B------:R-:W-:Y:S01]  /*bb20*/  IMAD R57, R60, 0x2, R63 ;  /* 0x000000023c397824 */ /* 0x000fe200078e023f */
[----:B------:R-:W0:Y:S01]  /*bb30*/  MUFU.RCP R70, R168 ;  /* 0x000000a800467308 */ /* 0x000e220000001000 */
[C---:B------:R-:W-:Y:S01]  /*bb40*/  FMUL R32, R39.reuse, R79 ;  /* 0x0000004f27207220 */ /* 0x040fe20000400000 */
[----:B------:R1:W-:Y:S01]  /*bb50*/  STS.64 [R14+0x100], R80 ;  /* 0x000100500e007388 */ /* 0x0003e20000000a00 */
[----:B------:R-:W-:Y:S01]  /*bb60*/  FADD R82, R82, -1 ;  /* 0xbf80000052527421 */ /* 0x000fe20000000000 */
[----:B------:R-:W-:Y:S01]  /*bb70*/  F2FP.BF16.PACK_AB R67, R56, R59 ;  /* 0x0000003b3843723e */ /* 0x000fe200000010ff */
[----:B------:R-:W-:Y:S01]  /*bb80*/  FMUL R33, R39, R76 ;  /* 0x0000004c27217220 */ /* 0x000fe20000400000 */
[----:B------:R2:W-:Y:S01]  /*bb90*/  STS.64 [R14+0x300], R64 ;  /* 0x000300400e007388 */ /* 0x0005e20000000a00 */
[C---:B------:R-:W-:Y:S01]  /*bba0*/  FFMA.FTZ R61, R82.reuse, R103, -0.16845393180847167969 ;  /* 0xbe2c7f30523d7423 */ /* 0x040fe20000010067 */
[----:B------:R-:W3:Y:S01]  /*bbb0*/  MUFU.RCP R79, R175 ;  /* 0x000000af004f7308 */ /* 0x000ee20000001000 */
[C---:B------:R-:W-:Y:S01]  /*bbc0*/  FMUL R96, R69.reuse, R73 ;  /* 0x0000004945607220 */ /* 0x040fe20000400000 */
[----:B------:R4:W-:Y:S01]  /*bbd0*/  STS.64 [R14+0x180], R66 ;  /* 0x000180420e007388 */ /* 0x0009e20000000a00 */
[----:B------:R-:W-:Y:S01]  /*bbe0*/  FFMA.FTZ R61, R82, R61, 0.1716887056827545166 ;  /* 0x3e2fcf2a523d7423 */ /* 0x000fe2000001003d */
[----:B------:R-:W-:Y:S01]  /*bbf0*/  LOP3.LUT R54, R14, 0x10, RZ, 0x3c, !PT ;  /* 0x000000100e367812 */ /* 0x000fe200078e3cff */
[----:B------:R-:W-:Y:S01]  /*bc00*/  FMUL R117, R69, R117 ;  /* 0x0000007545757220 */ /* 0x000fe20000400000 */
[----:B-1----:R-:W-:Y:S01]  /*bc10*/  F2FP.BF16.PACK_AB R80, R48, R49 ;  /* 0x000000313050723e */ /* 0x002fe200000010ff */
[----:B------:R-:W-:Y:S01]  /*bc20*/  IMAD R49, R60, 0x2, R57 ;  /* 0x000000023c317824 */ /* 0x000fe200078e0239 */
[----:B------:R-:W-:Y:S01]  /*bc30*/  F2FP.BF16.PACK_AB R81, R52, R55 ;  /* 0x000000373451723e */ /* 0x000fe200000010ff */
[----:B------:R-:W-:Y:S01]  /*bc40*/  FFMA.FTZ R61, R82, R61, -0.17900948226451873779 ;  /* 0xbe374e43523d7423 */ /* 0x000fe2000001003d */
[----:B------:R-:W-:Y:S01]  /*bc50*/  F2FP.BF16.PACK_AB R99, R96, R117 ;  /* 0x000000756063723e */ /* 0x000fe200000010ff */
[----:B0-----:R-:W-:Y:S01]  /*bc60*/  FMUL R42, R70, R123 ;  /* 0x0000007b462a7220 */ /* 0x001fe20000400000 */
[----:B------:R-:W-:Y:S01]  /*bc70*/  LEA R55, R60, R49, 0x1 ;  /* 0x000000313c377211 */ /* 0x000fe200078e08ff */
[C---:B------:R-:W-:Y:S01]  /*bc80*/  FMUL R46, R70.reuse, R125 ;  /* 0x0000007d462e7220 */ /* 0x040fe20000400000 */
[----:B------:R-:W-:Y:S01]  /*bc90*/  STS.64 [R14+0x380], R80 ;  /* 0x000380500e007388 */ /* 0x000fe20000000a00 */
[----:B------:R-:W-:Y:S01]  /*bca0*/  FMUL R43, R70, R127 ;  /* 0x0000007f462b7220 */ /* 0x000fe20000400000 */
[----:B------:R-:W-:Y:S01]  /*bcb0*/  F2FP.BF16.PACK_AB R48, R28, R31 ;  /* 0x0000001f1c30723e */ /* 0x000fe200000010ff */
[----:B------:R-:W-:-:S02]  /*bcc0*/  IMAD R59, R60, 0x2, R55 ;  /* 0x000000023c3b7824 */ /* 0x000fc400078e0237 */
[----:B------:R-:W-:Y:S02]  /*bcd0*/  FMUL R47, R70, R47 ;  /* 0x0000002f462f7220 */ /* 0x000fe40000400000 */
[----:B--2---:R-:W-:Y:S02]  /*bce0*/  IMAD R65, R60, 0x2, R59 ;  /* 0x000000023c417824 */ /* 0x004fe400078e023b */
[----:B------:R-:W-:Y:S01]  /*bcf0*/  FMUL R45, R70, R45 ;  /* 0x0000002d462d7220 */ /* 0x000fe20000400000 */
[----:B------:R-:W-:Y:S01]  /*bd00*/  F2FP.BF16.PACK_AB R77, R46, R47 ;  /* 0x0000002f2e4d723e */ /* 0x000fe200000010ff */
[C---:B------:R-:W-:Y:S02]  /*bd10*/  FMUL R53, R70.reuse, R53 ;  /* 0x0000003546357220 */ /* 0x040fe40000400000 */
[C---:B------:R-:W-:Y:S02]  /*bd20*/  FMUL R50, R70.reuse, R50 ;  /* 0x0000003246327220 */ /* 0x040fe40000400000 */
[----:B------:R-:W-:-:S02]  /*bd30*/  FMUL R58, R70, R58 ;  /* 0x0000003a463a7220 */ /* 0x000fc40000400000 */
[----:B------:R-:W-:Y:S01]  /*bd40*/  FMUL R115, R69, R115 ;  /* 0x0000007345737220 */ /* 0x000fe20000400000 */
[----:B------:R-:W-:Y:S01]  /*bd50*/  F2FP.BF16.PACK_AB R52, R45, R50 ;  /* 0x000000322d34723e */ /* 0x000fe200000010ff */
[----:B------:R-:W-:Y:S01]  /*bd60*/  FMUL R98, R69, R113 ;  /* 0x0000007145627220 */ /* 0x000fe20000400000 */
[----:B------:R-:W-:Y:S01]  /*bd70*/  F2FP.BF16.PACK_AB R45, R30, R33 ;  /* 0x000000211e2d723e */ /* 0x000fe200000010ff */
[C---:B---3--:R-:W-:Y:S02]  /*bd80*/  FMUL R73, R79.reuse, R110 ;  /* 0x0000006e4f497220 */ /* 0x048fe40000400000 */
[----:B------:R-:W-:Y:S01]  /*bd90*/  FMUL R76, R79, R108 ;  /* 0x0000006c4f4c7220 */ /* 0x000fe20000400000 */
[----:B------:R-:W-:Y:S01]  /*bda0*/  F2FP.BF16.PACK_AB R98, R115, R98 ;  /* 0x000000627362723e */ /* 0x000fe200000010ff */
[C---:B------:R-:W-:Y:S02]  /*bdb0*/  FMUL R69, R79.reuse, R111 ;  /* 0x0000006f4f457220 */ /* 0x040fe40000400000 */
[----:B------:R-:W-:Y:S01]  /*bdc0*/  FMUL R70, R79, R109 ;  /* 0x0000006d4f467220 */ /* 0x000fe20000400000 */
[----:B------:R-:W-:Y:S01]  /*bdd0*/  F2FP.BF16.PACK_AB R75, R73, R76 ;  /* 0x0000004c494b723e */ /* 0x000fe200000010ff */
[----:B------:R-:W-:Y:S01]  /*bde0*/  IMAD.IADD R62, R13, 0x1, -R62 ;  /* 0x000000010d3e7824 */ /* 0x000fe200078e0a3e */
[----:B------:R-:W-:Y:S01]  /*bdf0*/  F2FP.BF16.PACK_AB R76, R53, R58 ;  /* 0x0000003a354c723e */ /* 0x000fe200000010ff */
[----:B------:R-:W-:Y:S01]  /*be00*/  FFMA.FTZ R61, R82, R61, 0.20512372255325317383 ;  /* 0x3e520bf4523d7423 */ /* 0x000fe2000001003d */
[----:B------:R-:W-:Y:S01]  /*be10*/  F2FP.BF16.PACK_AB R73, R69, R70 ;  /* 0x000000464549723e */ /* 0x000fe200000010ff */
[----:B----4-:R-:W-:Y:S01]  /*be20*/  IMAD R67, R60, 0x2, R65 ;  /* 0x000000023c437824 */ /* 0x010fe200078e0241 */
[----:B------:R-:W-:Y:S01]  /*be30*/  F2FP.BF16.PACK_AB R53, R42, R43 ;  /* 0x0000002b2a35723e */ /* 0x000fe200000010ff */
[----:B------:R-:W-:Y:S01]  /*be40*/  FADD R62, R62, -1 ;  /* 0xbf8000003e3e7421 */ /* 0x000fe20000000000 */
[----:B------:R-:W-:Y:S01]  /*be50*/  STS.64 [R14+0x280], R98 ;  /* 0x000280620e007388 */ /* 0x000fe20000000a00 */
[----:B------:R-:W-:-:S02]  /*be60*/  FFMA.FTZ R61, R82, R61, -0.24046532809734344482 ;  /* 0xbe763c8b523d7423 */ /* 0x000fc4000001003d */
[----:B------:R-:W-:Y:S01]  /*be70*/  IMAD R69, R60, 0x2, R67 ;  /* 0x000000023c457824 */ /* 0x000fe200078e0243 */
[----:B------:R-:W-:Y:S01]  /*be80*/  STS.64 [R54+0x2080], R76 ;  /* 0x0020804c36007388 */ /* 0x000fe20000000a00 */
[----:B------:R-:W-:Y:S02]  /*be90*/  FFMA.FTZ R15, R62, R103, -0.16845393180847167969 ;  /* 0xbe2c7f303e0f7423 */ /* 0x000fe40000010067 */
[----:B------:R-:W-:Y:S01]  /*bea0*/  FFMA.FTZ R61, R82, R61, 0.28857114911079406738 ;  /* 0x3e93bf99523d7423 */ /* 0x000fe2000001003d */
[----:B------:R-:W-:Y:S01]  /*beb0*/  LEA R47, R60, R69, 0x1 ;  /* 0x000000453c2f7211 */ /* 0x000fe200078e08ff */
[----:B------:R-:W-:Y:S01]  /*bec0*/  IMAD.U32 R18, R35, 0x2, R18 ;  /* 0x0000000223127824 */ /* 0x000fe200078e0012 */
[----:B------:R0:W-:Y:S01]  /*bed0*/  STS.64 [R54+0x2280], R52 ;  /* 0x0022803436007388 */ /* 0x0001e20000000a00 */
[----:B------:R-:W-:Y:S02]  /*bee0*/  FFMA.FTZ R15, R62, R15, 0.1716887056827545166 ;  /* 0x3e2fcf2a3e0f7423 */ /* 0x000fe4000001000f */
[----:B------:R-:W-:Y:S01]  /*bef0*/  FMUL R35, R39, R71 ;  /* 0x0000004727237220 */ /* 0x000fe20000400000 */
[----:B------:R-:W-:Y:S01]  /*bf00*/  LOP3.LUT R50, R18, 0x10, RZ, 0x3c, !PT ;  /* 0x0000001012327812 */ /* 0x000fe200078e3cff */
[----:B------:R-:W-:Y:S01]  /*bf10*/  FFMA.FTZ R61, R82, R61, -0.36067417263984680176 ;  /* 0xbeb8aa49523d7423 */ /* 0x000fe2000001003d */
[----:B------:R-:W-:Y:S01]  /*bf20*/  LOP3.LUT R100, R18, 0x18, RZ, 0x3c, !PT ;  /* 0x0000001812647812 */ /* 0x000fe200078e3cff */
[----:B------:R-:W-:-:S02]  /*bf30*/  FMUL R71, R79, R107 ;  /* 0x0000006b4f477220 */ /* 0x000fc40000400000 */
[----:B------:R-:W-:Y:S02]  /*bf40*/  FMUL R72, R79, R105 ;  /* 0x000000694f487220 */ /* 0x000fe40000400000 */
[----:B------:R-:W-:Y:S01]  /*bf50*/  FFMA.FTZ R15, R62, R15, -0.17900948226451873779 ;  /* 0xbe374e433e0f7423 */ /* 0x000fe2000001000f */
[----:B0-----:R-:W-:Y:S01]  /*bf60*/  F2FP.BF16.PACK_AB R52, R22, R27 ;  /* 0x0000001b1634723e */ /* 0x001fe200000010ff */
[----:B------:R-:W-:Y:S01]  /*bf70*/  IMAD R43, R60, 0x2, R47 ;  /* 0x000000023c2b7824 */ /* 0x000fe200078e022f */
[----:B------:R-:W-:Y:S01]  /*bf80*/  F2FP.BF16.PACK_AB R72, R71, R72 ;  /* 0x000000484748723e */ /* 0x000fe200000010ff */
[----:B------:R-:W-:Y:S01]  /*bf90*/  FMUL R37, R39, R74 ;  /* 0x0000004a27257220 */ /* 0x000fe20000400000 */
[----:B------:R-:W-:Y:S01]  /*bfa0*/  F2FP.BF16.PACK_AB R53, R25, R24 ;  /* 0x000000181935723e */ /* 0x000fe200000010ff */
[----:B------:R-:W-:Y:S01]  /*bfb0*/  FFMA.FTZ R61, R82, R61, 0.48089820146560668945 ;  /* 0x3ef6384a523d7423 */ /* 0x000fe2000001003d */
[----:B------:R-:W-:Y:S01]  /*bfc0*/  LOP3.LUT R22, R18, 0x8, RZ, 0x3c, !PT ;  /* 0x0000000812167812 */ /* 0x000fe200078e3cff */
[C---:B------:R-:W-:Y:S01]  /*bfd0*/  FMUL R74, R79.reuse, R106 ;  /* 0x0000006a4f4a7220 */ /* 0x040fe20000400000 */
[----:B------:R0:W-:Y:S01]  /*bfe0*/  STS.64 [R54+0x2200], R72 ;  /* 0x0022004836007388 */ /* 0x0001e20000000a00 */
[----:B------:R-:W-:Y:S01]  /*bff0*/  FMUL R79, R79, R104 ;  /* 0x000000684f4f7220 */ /* 0x000fe20000400000 */
[----:B------:R-:W-:Y:S01]  /*c000*/  F2FP.BF16.PACK_AB R37, R37, R34 ;  /* 0x000000222525723e */ /* 0x000fe200000010ff */
[----:B------:R-:W-:Y:S01]  /*c010*/  FFMA.FTZ R15, R62, R15, 0.20512372255325317383 ;  /* 0x3e520bf43e0f7423 */ /* 0x000fe2000001000f */
[----:B------:R-:W-:Y:S01]  /*c020*/  STS.64 [R54+0x2380], R52 ;  /* 0x0023803436007388 */ /* 0x000fe20000000a00 */
[----:B------:R-:W-:Y:S01]  /*c030*/  IMAD R71, R60, 0x2, R43 ;  /* 0x000000023c477824 */ /* 0x000fe200078e022b */
[----:B------:R-:W-:Y:S01]  /*c040*/  F2FP.BF16.PACK_AB R74, R74, R79 ;  /* 0x0000004f4a4a723e */ /* 0x000fe200000010ff */
[----:B------:R-:W-:-:S02]  /*c050*/  FFMA.FTZ R61, R82, R61, -0.72134751081466674805 ;  /* 0xbf38aa3b523d7423 */ /* 0x000fc4000001003d */
[----:B------:R-:W-:Y:S02]  /*c060*/  FFMA.FTZ R15, R62, R15, -0.24046532809734344482 ;  /* 0xbe763c8b3e0f7423 */ /* 0x000fe4000001000f */
[----:B------:R-:W-:Y:S01]  /*c070*/  FMUL R61, R82, R61 ;  /* 0x0000003d523d7220 */ /* 0x000fe20000400000 */
[----:B0-----:R-:W-:Y:S01]  /*c080*/  LEA R73, R60, R71, 0x1 ;  /* 0x000000473c497211 */ /* 0x001fe200078e08ff */
[----:B------:R-:W-:Y:S01]  /*c090*/  FFMA.FTZ R15, R62, R15, 0.28857114911079406738 ;  /* 0x3e93bf993e0f7423 */ /* 0x000fe2000001000f */
[----:B------:R0:W-:Y:S01]  /*c0a0*/  STS.64 [R54+0x2000], R74 ;  /* 0x0020004a36007388 */ /* 0x0001e20000000a00 */
[----:B------:R-:W-:Y:S02]  /*c0b0*/  FMUL R61, R82, R61 ;  /* 0x0000003d523d7220 */ /* 0x000fe40000400000 */
[----:B------:R-:W-:Y:S02]  /*c0c0*/  FFMA.FTZ R15, R62, R15, -0.36067417263984680176 ;  /* 0xbeb8aa493e0f7423 */ /* 0x000fe4000001000f */
[----:B------:R-:W-:-:S02]  /*c0d0*/  FFMA.FTZ R82, R82, 1.4426950216293334961, R61 ;  /* 0x3fb8aa3b52527823 */ /* 0x000fc4000001003d */
[----:B------:R-:W-:Y:S02]  /*c0e0*/  @P4 IMAD.MOV.U32 R16, RZ, RZ, 0x7f800000 ;  /* 0x7f800000ff104424 */ /* 0x000fe400078e00ff */
[----:B------:R-:W-:Y:S02]  /*c0f0*/  FFMA.FTZ R15, R62, R15, 0.48089820146560668945 ;  /* 0x3ef6384a3e0f7423 */ /* 0x000fe4000001000f */
[----:B------:R-:W-:Y:S02]  /*c100*/  FADD R51, R51, R82 ;  /* 0x0000005233337221 */ /* 0x000fe40000000000 */
[C---:B0-----:R-:W-:Y:S02]  /*c110*/  IMAD R75, R60.reuse, 0x2, R73 ;  /* 0x000000023c4b7824 */ /* 0x041fe400078e0249 */
[----:B------:R-:W-:Y:S01]  /*c120*/  @P4 FFMA.FTZ R51, R11, R16, +INF ;  /* 0x7f8000000b334423 */ /* 0x000fe20000010010 */
[----:B------:R-:W-:Y:S01]  /*c130*/  ISETP.GE.U32.AND P4, PT, R13, 0x7f800000, PT ;  /* 0x7f8000000d00780c */ /* 0x000fe20003f86070 */
[----:B------:R-:W-:-:S02]  /*c140*/  IMAD R77, R60, 0x2, R75 ;  /* 0x000000023c4d7824 */ /* 0x000fc400078e024b */
[----:B------:R-:W-:Y:S02]  /*c150*/  FFMA.FTZ R15, R62, R15, -0.72134751081466674805 ;  /* 0xbf38aa3b3e0f7423 */ /* 0x000fe4000001000f */
[C---:B------:R-:W-:Y:S01]  /*c160*/  FMUL R36, R39.reuse, R118 ;  /* 0x0000007627247220 */ /* 0x040fe20000400000 */
[----:B------:R-:W-:Y:S01]  /*c170*/  LEA R83, R60, R77, 0x1 ;  /* 0x0000004d3c537211 */ /* 0x000fe200078e08ff */
[----:B------:R-:W-:Y:S02]  /*c180*/  FMUL R15, R62, R15 ;  /* 0x0000000f3e0f7220 */ /* 0x000fe40000400000 */
[----:B------:R-:W-:Y:S02]  /*c190*/  FMUL R39, R39, R120 ;  /* 0x0000007827277220 */ /* 0x000fe40000400000 */
[----:B------:R-:W-:Y:S02]  /*c1a0*/  IMAD R89, R60, 0x2, R83 ;  /* 0x000000023c597824 */ /* 0x000fe400078e0253 */
[----:B------:R-:W-:Y:S01]  /*c1b0*/  FMUL R15, R62, R15 ;  /* 0x0000000f3e0f7220 */ /* 0x000fe20000400000 */
[----:B------:R-:W-:Y:S01]  /*c1c0*/  @P4 MOV R16, 0x7f800000 ;  /* 0x7f80000000104802 */ /* 0x000fe20000000f00 */
[----:B------:R-:W-:Y:S01]  /*c1d0*/  IMAD R93, R60, 0x2, R89 ;  /* 0x000000023c5d7824 */ /* 0x000fe200078e0259 */
[----:B------:R-:W-:Y:S01]  /*c1e0*/  F2FP.BF16.PACK_AB R36, R36, R39 ;  /* 0x000000272424723e */ /* 0x000fe200000010ff */
[----:B------:R-:W-:-:S03]  /*c1f0*/  FFMA.FTZ R15, R62, 1.4426950216293334961, R15 ;  /* 0x3fb8aa3b3e0f7823 */ /* 0x000fc6000001000f */
[----:B------:R-:W-:Y:S01]  /*c200*/  LEA R97, R60, R93, 0x1 ;  /* 0x0000005d3c617211 */ /* 0x000fe200078e08ff */
[----:B------:R-:W-:Y:S01]  /*c210*/  FADD R61, R44, R15 ;  /* 0x0000000f2c3d7221 */ /* 0x000fe20000000000 */
[----:B------:R-:W-:Y:S01]  /*c220*/  F2FP.BF16.PACK_AB R44, R32, R35 ;  /* 0x00000023202c723e */ /* 0x000fe200000010ff */
[----:B------:R-:W-:Y:S01]  /*c230*/  @P4 FFMA.FTZ R61, R13, R16, +INF ;  /* 0x7f8000000d3d4423 */ /* 0x000fe20000010010 */
[C---:B------:R-:W-:Y:S01]  /*c240*/  LEA R14, P4, R17.reuse, R0, 0x1 ;  /* 0x00000000110e7211 */ /* 0x040fe200078808ff */
[C---:B------:R-:W-:Y:S01]  /*c250*/  IMAD R99, R60.reuse, 0x2, R97 ;  /* 0x000000023c637824 */ /* 0x040fe200078e0261 */
[----:B------:R0:W-:Y:S02]  /*c260*/  STS.64 [R54+0x2100], R36 ;  /* 0x0021002436007388 */ /* 0x0001e40000000a00 */
[----:B------:R-:W-:Y:S01]  /*c270*/  LEA.HI.X.SX32 R15, R17, R10, 0x1, P4 ;  /* 0x0000000a110f7211 */ /* 0x000fe200020f0eff */
[----:B------:R-:W-:Y:S01]  /*c280*/  IMAD R101, R60, 0x2, R99 ;  /* 0x000000023c657824 */ /* 0x000fe200078e0263 */
[C---:B------:R-:W-:Y:S01]  /*c290*/  LEA R16, P4, R41.reuse, R0, 0x1 ;  /* 0x0000000029107211 */ /* 0x040fe200078808ff */
[----:B------:R-:W-:Y:S03]  /*c2a0*/  STS.64 [R54+0x2300], R44 ;  /* 0x0023002c36007388 */ /* 0x000fe60000000a00 */
[----:B------:R-:W-:-:S02]  /*c2b0*/  LEA.HI.X.SX32 R17, R41, R10, 0x1, P4 ;  /* 0x0000000a29117211 */ /* 0x000fc400020f0eff */
[----:B------:R-:W-:Y:S02]  /*c2c0*/  LEA R103, R60, R101, 0x1 ;  /* 0x000000653c677211 */ /* 0x000fe400078e08ff */
[----:B------:R-:W-:-:S03]  /*c2d0*/  LEA R40, P4, R63, R0, 0x1 ;  /* 0x000000003f287211 */ /* 0x000fc600078808ff */
[C---:B------:R-:W-:Y:S01]  /*c2e0*/  IMAD R105, R60.reuse, 0x2, R103 ;  /* 0x000000023c697824 */ /* 0x040fe200078e0267 */
[----:B------:R-:W-:Y:S02]  /*c2f0*/  LEA.HI.X.SX32 R41, R63, R10, 0x1, P4 ;  /* 0x0000000a3f297211 */ /* 0x000fe400020f0eff */
[----:B------:R-:W-:Y:S01]  /*c300*/  LEA R38, P4, R57, R0, 0x1 ;  /* 0x0000000039267211 */ /* 0x000fe200078808ff */
[----:B------:R-:W-:-:S03]  /*c310*/  IMAD R107, R60, 0x2, R105 ;  /* 0x000000023c6b7824 */ /* 0x000fc600078e0269 */
[----:B------:R-:W-:Y:S02]  /*c320*/  LEA.HI.X.SX32 R39, R57, R10, 0x1, P4 ;  /* 0x0000000a39277211 */ /* 0x000fe400020f0eff */
[C---:B------:R-:W-:Y:S02]  /*c330*/  LEA R34, P4, R49.reuse, R0, 0x1 ;  /* 0x0000000031227211 */ /* 0x040fe400078808ff */
[C---:B------:R-:W-:Y:S02]  /*c340*/  LEA R109, R60.reuse, R107, 0x1 ;  /* 0x0000006b3c6d7211 */ /* 0x040fe400078e08ff */
[----:B------:R-:W-:Y:S02]  /*c350*/  LEA.HI.X.SX32 R35, R49, R10, 0x1, P4 ;  /* 0x0000000a31237211 */ /* 0x000fe400020f0eff */
[----:B------:R-:W-:Y:S01]  /*c360*/  LEA R32, P4, R55, R0, 0x1 ;  /* 0x0000000037207211 */ /* 0x000fe200078808ff */
[----:B------:R-:W-:Y:S01]  /*c370*/  IMAD R111, R60, 0x2, R109 ;  /* 0x000000023c6f7824 */ /* 0x000fe200078e026d */
[----:B------:R-:W-:-:S02]  /*c380*/  F2FP.BF16.PACK_AB R49, R26, R29 ;  /* 0x0000001d1a31723e */ /* 0x000fc400000010ff */
[----:B------:R-:W-:Y:S01]  /*c390*/  LEA.HI.X.SX32 R33, R55, R10, 0x1, P4 ;  /* 0x0000000a37217211 */ /* 0x000fe200020f0eff */
[C---:B------:R-:W-:Y:S01]  /*c3a0*/  IMAD R113, R60.reuse, 0x2, R111 ;  /* 0x000000023c717824 */ /* 0x040fe200078e026f */
[C---:B------:R-:W-:Y:S01]  /*c3b0*/  LEA R30, P4, R59.reuse, R0, 0x1 ;  /* 0x000000003b1e7211 */ /* 0x040fe200078808ff */
[----:B------:R1:W-:Y:S03]  /*c3c0*/  STS.64 [R54+0x2180], R48 ;  /* 0x0021803036007388 */ /* 0x0003e60000000a00 */
[----:B------:R-:W-:Y:S01]  /*c3d0*/  LEA.HI.X.SX32 R31, R59, R10, 0x1, P4 ;  /* 0x0000000a3b1f7211 */ /* 0x000fe200020f0eff */
[----:B------:R-:W-:Y:S01]  /*c3e0*/  BAR.SYNC.DEFER_BLOCKING 0x0 ;  /* 0x0000000000007b1d */ /* 0x000fe20000010000 */
[----:B------:R-:W-:Y:S02]  /*c3f0*/  LEA R26, P4, R65, R0, 0x1 ;  /* 0x00000000411a7211 */ /* 0x000fe400078808ff */
[----:B------:R-:W-:-:S02]  /*c400*/  LEA R115, R60, R113, 0x1 ;  /* 0x000000713c737211 */ /* 0x000fc400078e08ff */
[----:B------:R-:W-:Y:S02]  /*c410*/  LEA.HI.X.SX32 R27, R65, R10, 0x1, P4 ;  /* 0x0000000a411b7211 */ /* 0x000fe400020f0eff */
[----:B------:R-:W-:Y:S01]  /*c420*/  LEA R24, P4, R67, R0, 0x1 ;  /* 0x0000000043187211 */ /* 0x000fe200078808ff */
[----:B------:R-:W-:-:S03]  /*c430*/  IMAD R117, R60, 0x2, R115 ;  /* 0x000000023c757824 */ /* 0x000fc600078e0273 */
[----:B------:R-:W-:Y:S01]  /*c440*/  LEA.HI.X.SX32 R25, R67, R10, 0x1, P4 ;  /* 0x0000000a43197211 */ /* 0x000fe200020f0eff */
[----:B------:R-:W-:Y:S01]  /*c450*/  IMAD R119, R60, 0x2, R117 ;  /* 0x000000023c777824 */ /* 0x000fe200078e0275 */
[----:B------:R-:W-:-:S04]  /*c460*/  LEA R28, P4, R69, R0, 0x1 ;  /* 0x00000000451c7211 */ /* 0x000fc800078808ff */
[----:B------:R-:W-:Y:S02]  /*c470*/  LEA.HI.X.SX32 R29, R69, R10, 0x1, P4 ;  /* 0x0000000a451d7211 */ /* 0x000fe400020f0eff */
[C---:B0-----:R-:W-:Y:S02]  /*c480*/  LEA R36, P4, R47.reuse, R0, 0x1 ;  /* 0x000000002f247211 */ /* 0x041fe400078808ff */
[C---:B------:R-:W-:Y:S02]  /*c490*/  LEA R121, R60.reuse, R119, 0x1 ;  /* 0x000000773c797211 */ /* 0x040fe400078e08ff */
[----:B------:R-:W-:Y:S01]  /*c4a0*/  LEA.HI.X.SX32 R37, R47, R10, 0x1, P4 ;  /* 0x0000000a2f257211 */ /* 0x000fe200020f0eff */
[----:B------:R-:W-:Y:S01]  /*c4b0*/  LDS.64 R44, [R18+0x400] ;  /* 0x00040000122c7984 */ /* 0x000fe20000000a00 */
[C---:B------:R-:W-:Y:S01]  /*c4c0*/  LEA R42, P4, R43.reuse, R0, 0x1 ;  /* 0x000000002b2a7211 */ /* 0x040fe200078808ff */
[C---:B------:R-:W-:Y:S02]  /*c4d0*/  IMAD R123, R60.reuse, 0x2, R121 ;  /* 0x000000023c7b7824 */ /* 0x040fe400078e0279 */
[----:B------:R-:W0:Y:S01]  /*c4e0*/  LDS.64 R46, [R18] ;  /* 0x00000000122e7984 */ /* 0x000e220000000a00 */
[----:B------:R-:W-:Y:S01]  /*c4f0*/  LEA.HI.X.SX32 R43, R43, R10, 0x1, P4 ;  /* 0x0000000a2b2b7211 */ /* 0x000fe200020f0eff */
[----:B------:R-:W-:Y:S01]  /*c500*/  IMAD R125, R60, 0x2, R123 ;  /* 0x000000023c7d7824 */ /* 0x000fe200078e027b */
[C---:B-1----:R-:W-:Y:S01]  /*c510*/  LEA R48, P4, R71.reuse, R0, 0x1 ;  /* 0x0000000047307211 */ /* 0x042fe200078808ff */
[----:B------:R-:W-:Y:S03]  /*c520*/  LDS.64 R52, [R18+0x800] ;  /* 0x0008000012347984 */ /* 0x000fe60000000a00 */
[----:B------:R-:W-:Y:S01]  /*c530*/  LEA.HI.X.SX32 R49, R71, R10, 0x1, P4 ;  /* 0x0000000a47317211 */ /* 0x000fe200020f0eff */
[----:B------:R1:W-:Y:S01]  /*c540*/  LDS.64 R54, [R18+0xc00] ;  /* 0x000c000012367984 */ /* 0x0003e20000000a00 */
[----:B------:R-:W-:-:S02]  /*c550*/  LEA R56, P4, R73, R0, 0x1 ;  /* 0x0000000049387211 */ /* 0x000fc400078808ff */
[C---:B------:R-:W-:Y:S01]  /*c560*/  LEA R127, R60.reuse, R125, 0x1 ;  /* 0x0000007d3c7f7211 */ /* 0x040fe200078e08ff */
[----:B------:R-:W-:Y:S01]  /*c570*/  LDS.64 R84, [R100] ;  /* 0x0000000064547984 */ /* 0x000fe20000000a00 */
[----:B------:R-:W-:Y:S02]  /*c580*/  LEA.HI.X.SX32 R57, R73, R10, 0x1, P4 ;  /* 0x0000000a49397211 */ /* 0x000fe400020f0eff */
[C---:B------:R-:W-:Y:S01]  /*c590*/  LEA R64, P4, R75.reuse, R0, 0x1 ;  /* 0x000000004b407211 */ /* 0x040fe200078808ff */
[----:B------:R-:W-:Y:S01]  /*c5a0*/  IMAD R129, R60, 0x2, R127 ;  /* 0x000000023c817824 */ /* 0x000fe200078e027f */
[----:B-1----:R-:W-:Y:S01]  /*c5b0*/  FSEL R18, R94, -INF , P2 ;  /* 0xff8000005e127808 */ /* 0x002fe20001000000 */
[----:B------:R-:W-:Y:S01]  /*c5c0*/  LDS.64 R86, [R100+0x400] ;  /* 0x0004000064567984 */ /* 0x000fe20000000a00 */
[----:B------:R-:W-:Y:S01]  /*c5d0*/  LEA.HI.X.SX32 R65, R75, R10, 0x1, P4 ;  /* 0x0000000a4b417211 */ /* 0x000fe200020f0eff */
[----:B------:R-:W-:Y:S01]  /*c5e0*/  IMAD R131, R60, 0x2, R129 ;  /* 0x000000023c837824 */ /* 0x000fe200078e0281 */
[-C--:B------:R-:W-:Y:S01]  /*c5f0*/  LEA R70, P4, R77, R0.reuse, 0x1 ;  /* 0x000000004d467211 */ /* 0x080fe200078808ff */
[----:B------:R-:W-:Y:S01]  /*c600*/  LDS.64 R90, [R100+0x800] ;  /* 0x00080000645a7984 */ /* 0x000fe20000000a00 */
[----:B------:R-:W-:-:S02]  /*c610*/  LEA R94, P2, R97, R0, 0x1 ;  /* 0x00000000615e7211 */ /* 0x000fc400078408ff */
[----:B------:R-:W-:Y:S01]  /*c620*/  LEA.HI.X.SX32 R71, R77, R10, 0x1, P4 ;  /* 0x0000000a4d477211 */ /* 0x000fe200020f0eff */
[----:B------:R-:W1:Y:S01]  /*c630*/  LDS.64 R62, [R22] ;  /* 0x00000000163e7984 */ /* 0x000e620000000a00 */
[C---:B------:R-:W-:Y:S02]  /*c640*/  LEA R133, R60.reuse, R131, 0x1 ;  /* 0x000000833c857211 */ /* 0x040fe400078e08ff */
[----:B------:R-:W-:Y:S01]  /*c650*/  LEA R76, P4, R83, R0, 0x1 ;  /* 0x00000000534c7211 */ /* 0x000fe200078808ff */
[----:B------:R-:W2:Y:S01]  /*c660*/  LDS.64 R74, [R50] ;  /* 0x00000000324a7984 */ /* 0x000ea20000000a00 */
[-C--:B------:R-:W-:Y:S01]  /*c670*/  LEA.HI.X.SX32 R95, R97, R10.reuse, 0x1, P2 ;  /* 0x0000000a615f7211 */ /* 0x080fe200010f0eff */
[C---:B------:R-:W-:Y:S01]  /*c680*/  IMAD R135, R60.reuse, 0x2, R133 ;  /* 0x000000023c877824 */ /* 0x040fe200078e0285 */
[----:B------:R-:W-:Y:S01]  /*c690*/  LEA.HI.X.SX32 R77, R83, R10, 0x1, P4 ;  /* 0x0000000a534d7211 */ /* 0x000fe200020f0eff */
[----:B------:R-:W3:Y:S01]  /*c6a0*/  LDS.64 R58, [R22+0x400] ;  /* 0x00040000163a7984 */ /* 0x000ee20000000a00 */
[-C--:B------:R-:W-:Y:S01]  /*c6b0*/  LEA R82, P4, R89, R0.reuse, 0x1 ;  /* 0x0000000059527211 */ /* 0x080fe200078808ff */
[----:B------:R-:W-:Y:S01]  /*c6c0*/  IMAD R137, R60, 0x2, R135 ;  /* 0x000000023c897824 */ /* 0x000fe200078e0287 */
[----:B------:R-:W-:Y:S01]  /*c6d0*/  LEA R98, P2, R101, R0, 0x1 ;  /* 0x0000000065627211 */ /* 0x000fe200078408ff */
[----:B------:R-:W4:Y:S01]  /*c6e0*/  LDS.64 R72, [R50+0x400] ;  /* 0x0004000032487984 */ /* 0x000f220000000a00 */
[----:B------:R-:W-:-:S02]  /*c6f0*/  LEA.HI.X.SX32 R83, R89, R10, 0x1, P4 ;  /* 0x0000000a59537211 */ /* 0x000fc400020f0eff */
[C---:B------:R-:W-:Y:S01]  /*c700*/  LEA R92, P4, R93.reuse, R0, 0x1 ;  /* 0x000000005d5c7211 */ /* 0x040fe200078808ff */
[----:B------:R5:W-:Y:S01]  /*c710*/  LDS.64 R88, [R100+0xc00] ;  /* 0x000c000064587984 */ /* 0x000be20000000a00 */
[C---:B------:R-:W-:Y:S02]  /*c720*/  LEA R139, R60.reuse, R137, 0x1 ;  /* 0x000000893c8b7211 */ /* 0x040fe400078e08ff */
[----:B------:R-:W-:Y:S01]  /*c730*/  LEA.HI.X.SX32 R93, R93, R10, 0x1, P4 ;  /* 0x0000000a5d5d7211 */ /* 0x000fe200020f0eff */
[----:B------:R-:W4:Y:S01]  /*c740*/  LDS.64 R68, [R22+0x800] ;  /* 0x0008000016447984 */ /* 0x000f220000000a00 */
[C---:B------:R-:W-:Y:S01]  /*c750*/  LEA R96, P4, R99.reuse, R0, 0x1 ;  /* 0x0000000063607211 */ /* 0x040fe200078808ff */
[C---:B------:R-:W-:Y:S02]  /*c760*/  IMAD R141, R60.reuse, 0x2, R139 ;  /* 0x000000023c8d7824 */ /* 0x040fe400078e028b */
[----:B------:R-:W4:Y:S01]  /*c770*/  LDS.64 R80, [R50+0x800] ;  /* 0x0008000032507984 */ /* 0x000f220000000a00 */
[----:B------:R-:W-:Y:S01]  /*c780*/  LEA.HI.X.SX32 R97, R99, R10, 0x1, P4 ;  /* 0x0000000a63617211 */ /* 0x000fe200020f0eff */
[----:B------:R-:W-:Y:S01]  /*c790*/  IMAD R143, R60, 0x2, R141 ;  /* 0x000000023c8f7824 */ /* 0x000fe200078e028d */
[----:B-----5:R-:W-:Y:S01]  /*c7a0*/  LEA R100, P4, R103, R0, 0x1 ;  /* 0x0000000067647211 */ /* 0x020fe200078808ff */
[----:B------:R-:W5:Y:S01]  /*c7b0*/  LDS.64 R66, [R22+0xc00] ;  /* 0x000c000016427984 */ /* 0x000f620000000a00 */
[----:B------:R-:W-:-:S02]  /*c7c0*/  LEA.HI.X.SX32 R99, R101, R10, 0x1, P2 ;  /* 0x0000000a65637211 */ /* 0x000fc400010f0eff */
[----:B------:R-:W-:Y:S01]  /*c7d0*/  LEA R102, P2, R105, R0, 0x1 ;  /* 0x0000000069667211 */ /* 0x000fe200078408ff */
[----:B------:R-:W5:Y:S01]  /*c7e0*/  LDS.64 R78, [R50+0xc00] ;  /* 0x000c0000324e7984 */ /* 0x000f620000000a00 */
[----:B------:R-:W-:Y:S02]  /*c7f0*/  LEA.HI.X.SX32 R101, R103, R10, 0x1, P4 ;  /* 0x0000000a67657211 */ /* 0x000fe400020f0eff */
[----:B------:R-:W-:Y:S01]  /*c800*/  LEA R104, P4, R107, R0, 0x1 ;  /* 0x000000006b687211 */ /* 0x000fe200078808ff */
[----:B0-----:R-:W-:Y:S01]  /*c810*/  STG.E.U16 [R14.64], R46 ;  /* 0x0000002e0e007986 */ /* 0x001fe2000c101506 */
[----:B------:R-:W-:Y:S02]  /*c820*/  LEA.HI.X.SX32 R103, R105, R10, 0x1, P2 ;  /* 0x0000000a69677211 */ /* 0x000fe400010f0eff */
[----:B------:R-:W-:Y:S01]  /*c830*/  LEA R106, P2, R109, R0, 0x1 ;  /* 0x000000006d6a7211 */ /* 0x000fe200078408ff */
[----:B-1----:R0:W-:Y:S01]  /*c840*/  STG.E.U16 [R16.64], R62 ;  /* 0x0000003e10007986 */ /* 0x0021e2000c101506 */
[----:B------:R-:W-:-:S02]  /*c850*/  LEA R145, R60, R143, 0x1 ;  /* 0x0000008f3c917211 */ /* 0x000fc400078e08ff */
[----:B------:R-:W-:Y:S01]  /*c860*/  LEA.HI.X.SX32 R105, R107, R10, 0x1, P4 ;  /* 0x0000000a6b697211 */ /* 0x000fe200020f0eff */
[----:B--2---:R-:W-:Y:S01]  /*c870*/  STG.E.U16 [R40.64], R74 ;  /* 0x0000004a28007986 */ /* 0x004fe2000c101506 */
[----:B------:R-:W-:Y:S01]  /*c880*/  LEA R108, P4, R111, R0, 0x1 ;  /* 0x000000006f6c7211 */ /* 0x000fe200078808ff */
[C---:B------:R-:W-:Y:S01]  /*c890*/  IMAD R147, R60.reuse, 0x2, R145 ;  /* 0x000000023c937824 */ /* 0x040fe200078e0291 */
[----:B------:R-:W-:Y:S01]  /*c8a0*/  LEA.HI.X.SX32 R107, R109, R10, 0x1, P2 ;  /* 0x0000000a6d6b7211 */ /* 0x000fe200010f0eff */
[----:B------:R1:W-:Y:S01]  /*c8b0*/  STG.E.U16 [R38.64], R84 ;  /* 0x0000005426007986 */ /* 0x0003e2000c101506 */
[----:B------:R-:W-:Y:S01]  /*c8c0*/  LEA R110, P2, R113, R0, 0x1 ;  /* 0x00000000716e7211 */ /* 0x000fe200078408ff */
[----:B------:R-:W-:Y:S01]  /*c8d0*/  IMAD R149, R60, 0x2, R147 ;  /* 0x000000023c957824 */ /* 0x000fe200078e0293 */
[----:B------:R-:W-:Y:S01]  /*c8e0*/  LEA.HI.X.SX32 R109, R111, R10, 0x1, P4 ;  /* 0x0000000a6f6d7211 */ /* 0x000fe200020f0eff */
[----:B------:R-:W-:Y:S01]  /*c8f0*/  STG.E.U16 [R34.64], R44 ;  /* 0x0000002c22007986 */ /* 0x000fe2000c101506 */
[----:B------:R-:W-:Y:S01]  /*c900*/  LEA R112, P4, R115, R0, 0x1 ;  /* 0x0000000073707211 */ /* 0x000fe200078808ff */
[----:B0-----:R-:W-:Y:S01]  /*c910*/  FFMA R16, R23, 0.69314718246459960938, R2 ;  /* 0x3f31721817107823 */ /* 0x001fe20000000002 */
[----:B------:R-:W-:Y:S01]  /*c920*/  LEA.HI.X.SX32 R111, R113, R10, 0x1, P2 ;  /* 0x0000000a716f7211 */ /* 0x000fe200010f0eff */
[----:B---3--:R-:W-:Y:S01]  /*c930*/  STG.E.U16 [R32.64], R58 ;  /* 0x0000003a20007986 */ /* 0x008fe2000c101506 */
[----:B------:R-:W-:Y:S01]  /*c940*/  LEA R114, P2, R117, R0, 0x1 ;  /* 0x0000000075727211 */ /* 0x000fe200078408ff */
[----:B------:R-:W-:Y:S01]  /*c950*/  FFMA R17, R18, 0.69314718246459960938, R3 ;  /* 0x3f31721812117823 */ /* 0x000fe20000000003 */
[----:B------:R-:W-:Y:S01]  /*c960*/  LEA.HI.X.SX32 R113, R115, R10, 0x1, P4 ;  /* 0x0000000a73717211 */ /* 0x000fe200020f0eff */
[----:B----4-:R-:W-:Y:S01]  /*c970*/  STG.E.U16 [R30.64], R72 ;  /* 0x000000481e007986 */ /* 0x010fe2000c101506 */
[----:B------:R-:W-:Y:S01]  /*c980*/  LEA R116, P4, R119, R0, 0x1 ;  /* 0x0000000077747211 */ /* 0x000fe200078808ff */
[----:B------:R-:W-:Y:S01]  /*c990*/  FFMA R18, R185, 0.69314718246459960938, R4 ;  /* 0x3f317218b9127823 */ /* 0x000fe20000000004 */
[----:B------:R-:W-:Y:S01]  /*c9a0*/  LEA.HI.X.SX32 R115, R117, R10, 0x1, P2 ;  /* 0x0000000a75737211 */ /* 0x000fe200010f0eff */
[----:B------:R-:W-:Y:S01]  /*c9b0*/  STG.E.U16 [R26.64], R86 ;  /* 0x000000561a007986 */ /* 0x000fe2000c101506 */
[----:B------:R-:W-:-:S02]  /*c9c0*/  LEA R118, P2, R121, R0, 0x1 ;  /* 0x0000000079767211 */ /* 0x000fc400078408ff */
[C---:B------:R-:W-:Y:S01]  /*c9d0*/  LEA R151, R60.reuse, R149, 0x1 ;  /* 0x000000953c977211 */ /* 0x040fe200078e08ff */
[----:B------:R-:W-:Y:S01]  /*c9e0*/  STG.E.U16 [R24.64], R52 ;  /* 0x0000003418007986 */ /* 0x000fe2000c101506 */
[----:B------:R-:W-:Y:S02]  /*c9f0*/  LEA.HI.X.SX32 R117, R119, R10, 0x1, P4 ;  /* 0x0000000a77757211 */ /* 0x000fe400020f0eff */
[----:B------:R-:W-:Y:S01]  /*ca00*/  LEA R120, P4, R123, R0, 0x1 ;  /* 0x000000007b787211 */ /* 0x000fe200078808ff */
[C---:B------:R-:W-:Y:S01]  /*ca10*/  IMAD R153, R60.reuse, 0x2, R151 ;  /* 0x000000023c997824 */ /* 0x040fe200078e0297 */
[----:B------:R-:W-:Y:S01]  /*ca20*/  LEA.HI.X.SX32 R119, R121, R10, 0x1, P2 ;  /* 0x0000000a79777211 */ /* 0x000fe200010f0eff */
[----:B------:R-:W-:Y:S01]  /*ca30*/  STG.E.U16 [R28.64], R68 ;  /* 0x000000441c007986 */ /* 0x000fe2000c101506 */
[----:B------:R-:W-:Y:S01]  /*ca40*/  LEA R122, P2, R125, R0, 0x1 ;  /* 0x000000007d7a7211 */ /* 0x000fe200078408ff */
[----:B------:R-:W-:Y:S01]  /*ca50*/  IMAD R155, R60, 0x2, R153 ;  /* 0x000000023c9b7824 */ /* 0x000fe200078e0299 */
[----:B------:R-:W-:Y:S01]  /*ca60*/  LEA.HI.X.SX32 R121, R123, R10, 0x1, P4 ;  /* 0x0000000a7b797211 */ /* 0x000fe200020f0eff */
[----:B------:R-:W-:Y:S01]  /*ca70*/  STG.E.U16 [R36.64], R80 ;  /* 0x0000005024007986 */ /* 0x000fe2000c101506 */
[----:B------:R-:W-:-:S02]  /*ca80*/  LEA R124, P4, R127, R0, 0x1 ;  /* 0x000000007f7c7211 */ /* 0x000fc400078808ff */
[----:B------:R-:W-:Y:S01]  /*ca90*/  LEA.HI.X.SX32 R123, R125, R10, 0x1, P2 ;  /* 0x0000000a7d7b7211 */ /* 0x000fe200010f0eff */
[----:B------:R-:W-:Y:S01]  /*caa0*/  STG.E.U16 [R42.64], R90 ;  /* 0x0000005a2a007986 */ /* 0x000fe2000c101506 */
[----:B------:R-:W-:Y:S02]  /*cab0*/  LEA R126, P2, R129, R0, 0x1 ;  /* 0x00000000817e7211 */ /* 0x000fe400078408ff */
[----:B------:R-:W-:Y:S01]  /*cac0*/  LEA.HI.X.SX32 R125, R127, R10, 0x1, P4 ;  /* 0x0000000a7f7d7211 */ /* 0x000fe200020f0eff */
[----:B------:R0:W-:Y:S01]  /*cad0*/  STG.E.U16 [R48.64], R54 ;  /* 0x0000003630007986 */ /* 0x0001e2000c101506 */
[----:B------:R-:W-:Y:S02]  /*cae0*/  LEA R128, P4, R131, R0, 0x1 ;  /* 0x0000000083807211 */ /* 0x000fe400078808ff */
[----:B------:R-:W-:Y:S01]  /*caf0*/  LEA.HI.X.SX32 R127, R129, R10, 0x1, P2 ;  /* 0x0000000a817f7211 */ /* 0x000fe200010f0eff */
[----:B-----5:R2:W-:Y:S01]  /*cb00*/  STG.E.U16 [R56.64], R66 ;  /* 0x0000004238007986 */ /* 0x0205e2000c101506 */
[----:B------:R-:W-:-:S02]  /*cb10*/  LEA R157, R60, R155, 0x1 ;  /* 0x0000009b3c9d7211 */ /* 0x000fc400078e08ff */
[----:B------:R-:W-:Y:S01]  /*cb20*/  LEA R130, P2, R133, R0, 0x1 ;  /* 0x0000000085827211 */ /* 0x000fe200078408ff */
[----:B------:R-:W-:Y:S01]  /*cb30*/  STG.E.U16 [R64.64], R78 ;  /* 0x0000004e40007986 */ /* 0x000fe2000c101506 */
[----:B------:R-:W-:Y:S01]  /*cb40*/  LEA.HI.X.SX32 R129, R131, R10, 0x1, P4 ;  /* 0x0000000a83817211 */ /* 0x000fe200020f0eff */
[C---:B------:R-:W-:Y:S01]  /*cb50*/  IMAD R159, R60.reuse, 0x2, R157 ;  /* 0x000000023c9f7824 */ /* 0x040fe200078e029d */
[----:B------:R-:W-:Y:S01]  /*cb60*/  LEA R132, P4, R135, R0, 0x1 ;  /* 0x0000000087847211 */ /* 0x000fe200078808ff */
[----:B------:R3:W-:Y:S01]  /*cb70*/  STG.E.U16 [R70.64], R88 ;  /* 0x0000005846007986 */ /* 0x0007e2000c101506 */
[----:B------:R-:W-:Y:S01]  /*cb80*/  LEA.HI.X.SX32 R131, R133, R10, 0x1, P2 ;  /* 0x0000000a85837211 */ /* 0x000fe200010f0eff */
[----:B------:R-:W-:Y:S01]  /*cb90*/  IMAD R161, R60, 0x2, R159 ;  /* 0x000000023ca17824 */ /* 0x000fe200078e029f */
[----:B------:R-:W-:Y:S02]  /*cba0*/  LEA R134, P2, R137, R0, 0x1 ;  /* 0x0000000089867211 */ /* 0x000fe400078408ff */
[----:B------:R-:W-:-:S02]  /*cbb0*/  LEA.HI.X.SX32 R133, R135, R10, 0x1, P4 ;  /* 0x0000000a87857211 */ /* 0x000fc400020f0eff */
[----:B------:R-:W-:Y:S02]  /*cbc0*/  LEA R136, P4, R139, R0, 0x1 ;  /* 0x000000008b887211 */ /* 0x000fe400078808ff */
[----:B------:R-:W-:Y:S02]  /*cbd0*/  LEA.HI.X.SX32 R135, R137, R10, 0x1, P2 ;  /* 0x0000000a89877211 */ /* 0x000fe400010f0eff */
[----:B------:R-:W-:Y:S02]  /*cbe0*/  LEA R138, P2, R141, R0, 0x1 ;  /* 0x000000008d8a7211 */ /* 0x000fe400078408ff */
[----:B------:R-:W-:Y:S02]  /*cbf0*/  LEA.HI.X.SX32 R137, R139, R10, 0x1, P4 ;  /* 0x0000000a8b897211 */ /* 0x000fe400020f0eff */
[----:B------:R-:W-:Y:S02]  /*cc00*/  LEA R163, R60, R161, 0x1 ;  /* 0x000000a13ca37211 */ /* 0x000fe400078e08ff */
[----:B------:R-:W-:-:S02]  /*cc10*/  LEA R140, P4, R143, R0, 0x1 ;  /* 0x000000008f8c7211 */ /* 0x000fc400078808ff */
[----:B------:R-:W-:Y:S01]  /*cc20*/  LEA.HI.X.SX32 R139, R141, R10, 0x1, P2 ;  /* 0x0000000a8d8b7211 */ /* 0x000fe200010f0eff */
[C---:B------:R-:W-:Y:S01]  /*cc30*/  IMAD R165, R60.reuse, 0x2, R163 ;  /* 0x000000023ca57824 */ /* 0x040fe200078e02a3 */
[----:B------:R-:W-:Y:S02]  /*cc40*/  LEA R142, P2, R145, R0, 0x1 ;  /* 0x00000000918e7211 */ /* 0x000fe400078408ff */
[----:B------:R-:W-:Y:S01]  /*cc50*/  LEA.HI.X.SX32 R141, R143, R10, 0x1, P4 ;  /* 0x0000000a8f8d7211 */ /* 0x000fe200020f0eff */
[----:B------:R-:W-:Y:S01]  /*cc60*/  IMAD R167, R60, 0x2, R165 ;  /* 0x000000023ca77824 */ /* 0x000fe200078e02a5 */
[----:B------:R-:W-:Y:S02]  /*cc70*/  LEA R144, P4, R147, R0, 0x1 ;  /* 0x0000000093907211 */ /* 0x000fe400078808ff */
[----:B------:R-:W-:Y:S02]  /*cc80*/  LEA.HI.X.SX32 R143, R145, R10, 0x1, P2 ;  /* 0x0000000a918f7211 */ /* 0x000fe400010f0eff */
[----:B------:R-:W-:-:S02]  /*cc90*/  LEA R146, P2, R149, R0, 0x1 ;  /* 0x0000000095927211 */ /* 0x000fc400078408ff */
[----:B------:R-:W-:Y:S02]  /*cca0*/  LEA.HI.X.SX32 R145, R147, R10, 0x1, P4 ;  /* 0x0000000a93917211 */ /* 0x000fe400020f0eff */
[----:B------:R-:W-:Y:S02]  /*ccb0*/  LEA R148, P4, R151, R0, 0x1 ;  /* 0x0000000097947211 */ /* 0x000fe400078808ff */
[----:B------:R-:W-:Y:S02]  /*ccc0*/  LEA.HI.X.SX32 R147, R149, R10, 0x1, P2 ;  /* 0x0000000a95937211 */ /* 0x000fe400010f0eff */
[----:B------:R-:W-:Y:S02]  /*ccd0*/  LEA R150, P2, R153, R0, 0x1 ;  /* 0x0000000099967211 */ /* 0x000fe400078408ff */
[----:B------:R-:W-:Y:S02]  /*cce0*/  LEA R169, R60, R167, 0x1 ;  /* 0x000000a73ca97211 */ /* 0x000fe400078e08ff */
[----:B------:R-:W-:-:S02]  /*ccf0*/  LEA.HI.X.SX32 R149, R151, R10, 0x1, P4 ;  /* 0x0000000a97957211 */ /* 0x000fc400020f0eff */
[----:B------:R-:W-:Y:S01]  /*cd00*/  LEA R152, P4, R155, R0, 0x1 ;  /* 0x000000009b987211 */ /* 0x000fe200078808ff */
[C---:B------:R-:W-:Y:S01]  /*cd10*/  IMAD R171, R60.reuse, 0x2, R169 ;  /* 0x000000023cab7824 */ /* 0x040fe200078e02a9 */
[----:B------:R-:W-:Y:S02]  /*cd20*/  LEA.HI.X.SX32 R151, R153, R10, 0x1, P2 ;  /* 0x0000000a99977211 */ /* 0x000fe400010f0eff */
[----:B------:R-:W-:Y:S01]  /*cd30*/  LEA R154, P2, R157, R0, 0x1 ;  /* 0x000000009d9a7211 */ /* 0x000fe200078408ff */
[----:B------:R-:W-:Y:S01]  /*cd40*/  IMAD R173, R60, 0x2, R171 ;  /* 0x000000023cad7824 */ /* 0x000fe200078e02ab */
[----:B------:R-:W-:Y:S02]  /*cd50*/  LEA.HI.X.SX32 R153, R155, R10, 0x1, P4 ;  /* 0x0000000a9b997211 */ /* 0x000fe400020f0eff */
[----:B------:R-:W-:Y:S02]  /*cd60*/  LEA R156, P4, R159, R0, 0x1 ;  /* 0x000000009f9c7211 */ /* 0x000fe400078808ff */
[----:B------:R-:W-:-:S02]  /*cd70*/  LEA.HI.X.SX32 R155, R157, R10, 0x1, P2 ;  /* 0x0000000a9d9b7211 */ /* 0x000fc400010f0eff */
[----:B------:R-:W-:Y:S02]  /*cd80*/  LEA R158, P2, R161, R0, 0x1 ;  /* 0x00000000a19e7211 */ /* 0x000fe400078408ff */
[----:B-1----:R-:W-:Y:S02]  /*cd90*/  PRMT R38, R46, 0x7632, R38 ;  /* 0x000076322e267816 */ /* 0x002fe40000000026 */
[----:B------:R-:W-:Y:S02]  /*cda0*/  LEA.HI.X.SX32 R157, R159, R10, 0x1, P4 ;  /* 0x0000000a9f9d7211 */ /* 0x000fe400020f0eff */
[----:B------:R-:W-:Y:S01]  /*cdb0*/  PRMT R41, R62, 0x7632, R41 ;  /* 0x000076323e297816 */ /* 0x000fe20000000029 */
[----:B------:R1:W-:Y:S01]  /*cdc0*/  STG.E.U16 [R76.64], R38 ;  /* 0x000000264c007986 */ /* 0x0003e2000c101506 */
[----:B------:R-:W-:Y:S02]  /*cdd0*/  LEA R160, P4, R163, R0, 0x1 ;  /* 0x00000000a3a07211 */ /* 0x000fe400078808ff */
[----:B------:R-:W-:Y:S01]  /*cde0*/  LEA.HI.X.SX32 R159, R161, R10, 0x1, P2 ;  /* 0x0000000aa19f7211 */ /* 0x000fe200010f0eff */
[----:B------:R4:W-:Y:S01]  /*cdf0*/  STG.E.U16 [R82.64], R41 ;  /* 0x0000002952007986 */ /* 0x0009e2000c101506 */
[----:B------:R-:W-:-:S02]  /*ce00*/  PRMT R46, R74, 0x7632, R46 ;  /* 0x000076324a2e7816 */ /* 0x000fc4000000002e */
[----:B------:R-:W-:Y:S02]  /*ce10*/  LEA R162, P2, R165, R0, 0x1 ;  /* 0x00000000a5a27211 */ /* 0x000fe400078408ff */
[----:B------:R-:W-:Y:S01]  /*ce20*/  PRMT R84, R84, 0x7632, R84 ;  /* 0x0000763254547816 */ /* 0x000fe20000000054 */
[----:B------:R-:W-:Y:S01]  /*ce30*/  STG.E.U16 [R92.64], R46 ;  /* 0x0000002e5c007986 */ /* 0x000fe2000c101506 */
[----:B------:R-:W-:Y:S02]  /*ce40*/  LEA R175, R60, R173, 0x1 ;  /* 0x000000ad3caf7211 */ /* 0x000fe400078e08ff */
[----:B0-----:R-:W-:Y:S01]  /*ce50*/  PRMT R48, R44, 0x7632, R48 ;  /* 0x000076322c307816 */ /* 0x001fe20000000030 */
[----:B------:R-:W-:Y:S01]  /*ce60*/  STG.E.U16 [R94.64], R84 ;  /* 0x000000545e007986 */ /* 0x000fe2000c101506 */
[----:B------:R-:W-:Y:S01]  /*ce70*/  PRMT R49, R58, 0x7632, R49 ;  /* 0x000076323a317816 */ /* 0x000fe20000000031 */
[----:B------:R-:W-:Y:S01]  /*ce80*/  IMAD R177, R60, 0x2, R175 ;  /* 0x000000023cb17824 */ /* 0x000fe200078e02af */
[----:B------:R-:W-:Y:S01]  /*ce90*/  LEA.HI.X.SX32 R161, R163, R10, 0x1, P4 ;  /* 0x0000000aa3a17211 */ /* 0x000fe200020f0eff */
[----:B------:R-:W-:Y:S01]  /*cea0*/  STG.E.U16 [R96.64], R48 ;  /* 0x0000003060007986 */ /* 0x000fe2000c101506 */
[----:B------:R-:W-:-:S02]  /*ceb0*/  PRMT R50, R72, 0x7632, R50 ;  /* 0x0000763248327816 */ /* 0x000fc40000000032 */
[----:B------:R-:W-:Y:S01]  /*cec0*/  LEA R164, P4, R167, R0, 0x1 ;  /* 0x00000000a7a47211 */ /* 0x000fe200078808ff */
[----:B------:R-:W-:Y:S01]  /*ced0*/  STG.E.U16 [R98.64], R49 ;  /* 0x0000003162007986 */ /* 0x000fe2000c101506 */
[----:B------:R-:W-:Y:S02]  /*cee0*/  LEA.HI.X.SX32 R163, R165, R10, 0x1, P2 ;  /* 0x0000000aa5a37211 */ /* 0x000fe400010f0eff */
[----:B------:R-:W-:Y:S01]  /*cef0*/  PRMT R86, R86, 0x7632, R86 ;  /* 0x0000763256567816 */ /* 0x000fe20000000056 */
[----:B------:R-:W-:Y:S01]  /*cf00*/  STG.E.U16 [R100.64], R50 ;  /* 0x0000003264007986 */ /* 0x000fe2000c101506 */
[----:B------:R-:W-:Y:S02]  /*cf10*/  LEA R166, P2, R169, R0, 0x1 ;  /* 0x00000000a9a67211 */ /* 0x000fe400078408ff */
[----:B------:R-:W-:Y:S01]  /*cf20*/  PRMT R52, R52, 0x7632, R52 ;  /* 0x0000763234347816 */ /* 0x000fe20000000034 */
[----:B------:R0:W-:Y:S01]  /*cf30*/  STG.E.U16 [R102.64], R86 ;  /* 0x0000005666007986 */ /* 0x0001e2000c101506 */
[----:B------:R-:W-:-:S02]  /*cf40*/  PRMT R54, R80, 0x7632, R54 ;  /* 0x0000763250367816 */ /* 0x000fc40000000036 */
[----:B------:R-:W-:Y:S01]  /*cf50*/  PRMT R68, R68, 0x7632, R68 ;  /* 0x0000763244447816 */ /* 0x000fe20000000044 */
[----:B------:R-:W-:Y:S01]  /*cf60*/  STG.E.U16 [R104.64], R52 ;  /* 0x0000003468007986 */ /* 0x000fe2000c101506 */
[-C--:B------:R-:W-:Y:S02]  /*cf70*/  LEA.HI.X.SX32 R165, R167, R10.reuse, 0x1, P4 ;  /* 0x0000000aa7a57211 */ /* 0x080fe400020f0eff */
[----:B------:R-:W-:Y:S01]  /*cf80*/  PRMT R90, R90, 0x7632, R90 ;  /* 0x000076325a5a7816 */ /* 0x000fe2000000005a */
[----:B------:R-:W-:Y:S01]  /*cf90*/  STG.E.U16 [R106.64], R68 ;  /* 0x000000446a007986 */ /* 0x000fe2000c101506 */
[----:B------:R-:W-:Y:S01]  /*cfa0*/  LEA.HI.X.SX32 R167, R169, R10, 0x1, P2 ;  /* 0x0000000aa9a77211 */ /* 0x000fe200010f0eff */
[----:B------:R-:W-:Y:S01]  /*cfb0*/  IMAD R169, R60, 0x2, R177 ;  /* 0x000000023ca97824 */ /* 0x000fe200078e02b1 */
[----:B--2---:R-:W-:Y:S01]  /*cfc0*/  PRMT R56, R54, 0x7632, R56 ;  /* 0x0000763236387816 */ /* 0x004fe20000000038 */
[----:B------:R-:W-:Y:S01]  /*cfd0*/  STG.E.U16 [R108.64], R54 ;  /* 0x000000366c007986 */ /* 0x000fe2000c101506 */
[----:B------:R-:W-:-:S02]  /*cfe0*/  PRMT R57, R66, 0x7632, R57 ;  /* 0x0000763242397816 */ /* 0x000fc40000000039 */
[----:B------:R-:W-:Y:S01]  /*cff0*/  PRMT R58, R78, 0x7632, R58 ;  /* 0x000076324e3a7816 */ /* 0x000fe2000000003a */
[----:B------:R-:W-:Y:S01]  /*d000*/  STG.E.U16 [R110.64], R90 ;  /* 0x0000005a6e007986 */ /* 0x000fe2000c101506 */
[----:B---3--:R-:W-:Y:S02]  /*d010*/  PRMT R88, R88, 0x7632, R88 ;  /* 0x0000763258587816 */ /* 0x008fe40000000058 */
[C---:B------:R-:W-:Y:S01]  /*d020*/  LEA R170, P4, R171.reuse, R0, 0x1 ;  /* 0x00000000abaa7211 */ /* 0x040fe200078808ff */
[----:B------:R-:W-:Y:S01]  /*d030*/  STG.E.U16 [R112.64], R56 ;  /* 0x0000003870007986 */ /* 0x000fe2000c101506 */
[C---:B------:R-:W-:Y:S02]  /*d040*/  LEA R181, R60.reuse, R169, 0x1 ;  /* 0x000000a93cb57211 */ /* 0x040fe400078e08ff */
[----:B------:R-:W-:Y:S01]  /*d050*/  LEA.HI.X.SX32 R171, R171, R10, 0x1, P4 ;  /* 0x0000000aabab7211 */ /* 0x000fe200020f0eff */
[----:B------:R-:W-:Y:S01]  /*d060*/  STG.E.U16 [R114.64], R57 ;  /* 0x0000003972007986 */ /* 0x000fe2000c101506 */
[-C--:B------:R-:W-:Y:S01]  /*d070*/  LEA R172, P2, R173, R0.reuse, 0x1 ;  /* 0x00000000adac7211 */ /* 0x080fe200078408ff */
[C---:B------:R-:W-:Y:S01]  /*d080*/  IMAD R183, R60.reuse, 0x2, R181 ;  /* 0x000000023cb77824 */ /* 0x040fe200078e02b5 */
[----:B------:R-:W-:Y:S01]  /*d090*/  LEA R174, P4, R175, R0, 0x1 ;  /* 0x00000000afae7211 */ /* 0x000fe200078808ff */
[----:B------:R-:W-:Y:S01]  /*d0a0*/  STG.E.U16 [R116.64], R58 ;  /* 0x0000003a74007986 */ /* 0x000fe2000c101506 */
[-C--:B------:R-:W-:Y:S01]  /*d0b0*/  LEA.HI.X.SX32 R173, R173, R10.reuse, 0x1, P2 ;  /* 0x0000000aadad7211 */ /* 0x080fe200010f0eff */
[----:B------:R-:W-:Y:S01]  /*d0c0*/  IMAD R187, R60, 0x2, R183 ;  /* 0x000000023cbb7824 */ /* 0x000fe200078e02b7 */
[----:B------:R-:W-:Y:S01]  /*d0d0*/  LEA.HI.X.SX32 R175, R175, R10, 0x1, P4 ;  /* 0x0000000aafaf7211 */ /* 0x000fe200020f0eff */
[----:B------:R2:W-:Y:S01]  /*d0e0*/  STG.E.U16 [R118.64], R88 ;  /* 0x0000005876007986 */ /* 0x0005e2000c101506 */
[----:B------:R-:W-:-:S02]  /*d0f0*/  LEA R176, P2, R177, R0, 0x1 ;  /* 0x00000000b1b07211 */ /* 0x000fc400078408ff */
[----:B------:R-:W-:Y:S01]  /*d100*/  LEA R178, P4, R169, R0, 0x1 ;  /* 0x00000000a9b27211 */ /* 0x000fe200078808ff */
[----:B------:R-:W-:Y:S01]  /*d110*/  STG.E.U16 [R120.64], R47 ;  /* 0x0000002f78007986 */ /* 0x000fe2000c101506 */
[-C--:B------:R-:W-:Y:S02]  /*d120*/  LEA.HI.X.SX32 R177, R177, R10.reuse, 0x1, P2 ;  /* 0x0000000ab1b17211 */ /* 0x080fe400010f0eff */
[----:B------:R-:W-:Y:S01]  /*d130*/  LEA.HI.X.SX32 R179, R169, R10, 0x1, P4 ;  /* 0x0000000aa9b37211 */ /* 0x000fe200020f0eff */
[----:B------:R-:W-:Y:S01]  /*d140*/  STG.E.U16 [R122.64], R63 ;  /* 0x0000003f7a007986 */ /* 0x000fe2000c101506 */
[-C--:B------:R-:W-:Y:S02]  /*d150*/  LEA R180, P2, R181, R0.reuse, 0x1 ;  /* 0x00000000b5b47211 */ /* 0x080fe400078408ff */
[-C--:B------:R-:W-:Y:S01]  /*d160*/  LEA R182, P5, R183, R0.reuse, 0x1 ;  /* 0x00000000b7b67211 */ /* 0x080fe200078a08ff */
[----:B------:R-:W-:Y:S01]  /*d170*/  STG.E.U16 [R124.64], R75 ;  /* 0x0000004b7c007986 */ /* 0x000fe2000c101506 */
[----:B------:R-:W-:-:S02]  /*d180*/  LEA R168, P4, R187, R0, 0x1 ;  /* 0x00000000bba87211 */ /* 0x000fc400078808ff */
[----:B-1----:R-:W-:Y:S01]  /*d190*/  PRMT R76, R47, 0x7632, R76 ;  /* 0x000076322f4c7816 */ /* 0x002fe2000000004c */
[----:B------:R-:W-:Y:S01]  /*d1a0*/  STG.E.U16 [R126.64], R85 ;  /* 0x000000557e007986 */ /* 0x000fe2000c101506 */
[----:B------:R-:W-:Y:S02]  /*d1b0*/  PRMT R77, R63, 0x7632, R77 ;  /* 0x000076323f4d7816 */ /* 0x000fe4000000004d */
[----:B------:R-:W-:Y:S01]  /*d1c0*/  PRMT R78, R75, 0x7632, R78 ;  /* 0x000076324b4e7816 */ /* 0x000fe2000000004e */
[----:B------:R-:W-:Y:S01]  /*d1d0*/  STG.E.U16 [R128.64], R45 ;  /* 0x0000002d80007986 */ /* 0x000fe2000c101506 */
[----:B------:R-:W-:Y:S02]  /*d1e0*/  PRMT R0, R85, 0x7632, R0 ;  /* 0x0000763255007816 */ /* 0x000fe40000000000 */
[-C--:B------:R-:W-:Y:S01]  /*d1f0*/  LEA.HI.X.SX32 R181, R181, R10.reuse, 0x1, P2 ;  /* 0x0000000ab5b57211 */ /* 0x080fe200010f0eff */
[----:B------:R-:W-:Y:S01]  /*d200*/  STG.E.U16 [R130.64], R59 ;  /* 0x0000003b82007986 */ /* 0x000fe2000c101506 */
[----:B------:R-:W-:-:S02]  /*d210*/  LEA.HI.X.SX32 R183, R183, R10, 0x1, P5 ;  /* 0x0000000ab7b77211 */ /* 0x000fc400028f0eff */
[----:B------:R-:W-:Y:S01]  /*d220*/  LEA.HI.X.SX32 R169, R187, R10, 0x1, P4 ;  /* 0x0000000abba97211 */ /* 0x000fe200020f0eff */
[----:B------:R-:W-:Y:S01]  /*d230*/  STG.E.U16 [R132.64], R73 ;  /* 0x0000004984007986 */ /* 0x000fe2000c101506 */
[----:B------:R-:W-:Y:S02]  /*d240*/  PRMT R80, R45, 0x7632, R80 ;  /* 0x000076322d507816 */ /* 0x000fe40000000050 */
[----:B------:R-:W-:Y:S01]  /*d250*/  PRMT R10, R59, 0x7632, R10 ;  /* 0x000076323b0a7816 */ /* 0x000fe2000000000a */
[----:B------:R-:W-:Y:S01]  /*d260*/  STG.E.U16 [R134.64], R87 ;  /* 0x0000005786007986 */ /* 0x000fe2000c101506 */
[----:B----4-:R-:W-:Y:S02]  /*d270*/  PRMT R82, R73, 0x7632, R82 ;  /* 0x0000763249527816 */ /* 0x010fe40000000052 */
[----:B------:R-:W-:Y:S01]  /*d280*/  FSETP.NEU.AND P2, PT, R11, RZ, PT ;  /* 0x000000ff0b00720b */ /* 0x000fe20003f4d000 */
[----:B------:R-:W-:Y:S01]  /*d290*/  STG.E.U16 [R136.64], R53 ;  /* 0x0000003588007986 */ /* 0x000fe2000c101506 */
[----:B------:R-:W-:-:S02]  /*d2a0*/  PRMT R83, R87, 0x7632, R83 ;  /* 0x0000763257537816 */ /* 0x000fc40000000053 */
[----:B------:R-:W-:Y:S01]  /*d2b0*/  PRMT R11, R53, 0x7632, R11 ;  /* 0x00007632350b7816 */ /* 0x000fe2000000000b */
[----:B------:R-:W-:Y:S01]  /*d2c0*/  STG.E.U16 [R138.64], R69 ;  /* 0x000000458a007986 */ /* 0x000fe2000c101506 */
[----:B------:R-:W-:Y:S02]  /*d2d0*/  FSETP.NEU.AND P5, PT, R13, RZ, PT ;  /* 0x000000ff0d00720b */ /* 0x000fe40003fad000 */
[----:B0-----:R-:W-:Y:S01]  /*d2e0*/  PRMT R86, R69, 0x7632, R86 ;  /* 0x0000763245567816 */ /* 0x001fe20000000056 */
[----:B------:R-:W-:Y:S01]  /*d2f0*/  STG.E.U16 [R140.64], R81 ;  /* 0x000000518c007986 */ /* 0x000fe2000c101506 */
[----:B------:R-:W-:Y:S02]  /*d300*/  PRMT R13, R81, 0x7632, R13 ;  /* 0x00007632510d7816 */ /* 0x000fe4000000000d */
[----:B--2---:R-:W-:Y:S01]  /*d310*/  PRMT R88, R91, 0x7632, R88 ;  /* 0x000076325b587816 */ /* 0x004fe20000000058 */
[----:B------:R-:W-:Y:S01]  /*d320*/  STG.E.U16 [R142.64], R91 ;  /* 0x0000005b8e007986 */ /* 0x000fe2000c101506 */
[----:B------:R-:W-:-:S02]  /*d330*/  PRMT R14, R55, 0x7632, R14 ;  /* 0x00007632370e7816 */ /* 0x000fc4000000000e */
[----:B------:R-:W-:Y:S01]  /*d340*/  PRMT R90, R67, 0x7632, R90 ;  /* 0x00007632435a7816 */ /* 0x000fe2000000005a */
[----:B------:R-:W-:Y:S01]  /*d350*/  STG.E.U16 [R144.64], R55 ;  /* 0x0000003790007986 */ /* 0x000fe2000c101506 */
[----:B------:R-:W-:Y:S02]  /*d360*/  PRMT R15, R79, 0x7632, R15 ;  /* 0x000076324f0f7816 */ /* 0x000fe4000000000f */
[----:B------:R-:W-:Y:S01]  /*d370*/  PRMT R84, R89, 0x7632, R84 ;  /* 0x0000763259547816 */ /* 0x000fe20000000054 */
[----:B------:R-:W-:Y:S01]  /*d380*/  STG.E.U16 [R146.64], R67 ;  /* 0x0000004392007986 */ /* 0x000fe2000c101506 */
[----:B------:R-:W-:Y:S02]  /*d390*/  FSEL R2, R19, -INF , P6 ;  /* 0xff80000013027808 */ /* 0x000fe40003000000 */
[----:B------:R-:W-:Y:S01]  /*d3a0*/  FSEL R3, R20, -INF , P1 ;  /* 0xff80000014037808 */ /* 0x000fe20000800000 */
[----:B------:R-:W-:Y:S01]  /*d3b0*/  STG.E.U16 [R148.64], R79 ;  /* 0x0000004f94007986 */ /* 0x000fe2000c101506 */
[----:B------:R-:W-:Y:S01]  /*d3c0*/  FSEL R51, R51, -INF , P2 ;  /* 0xff80000033337808 */ /* 0x000fe20001000000 */
[----:B------:R-:W-:Y:S01]  /*d3d0*/  FFMA R19, R2, 0.69314718246459960938, R5 ;  /* 0x3f31721802137823 */ /* 0x000fe20000000005 */
[----:B------:R-:W-:Y:S01]  /*d3e0*/  FSEL R4, R61, -INF , P5 ;  /* 0xff8000003d047808 */ /* 0x000fe20002800000 */
[----:B------:R-:W-:Y:S01]  /*d3f0*/  STG.E.U16 [R150.64], R89 ;  /* 0x0000005996007986 */ /* 0x000fe2000c101506 */
[----:B------:R-:W-:-:S02]  /*d400*/  FFMA R20, R3, 0.69314718246459960938, R6 ;  /* 0x3f31721803147823 */ /* 0x000fc40000000006 */
[----:B------:R-:W-:Y:S01]  /*d410*/  FFMA R22, R51, 0.69314718246459960938, R8 ;  /* 0x3f31721833167823 */ /* 0x000fe20000000008 */
[----:B------:R-:W-:Y:S01]  /*d420*/  STG.E.U16 [R152.64], R76 ;  /* 0x0000004c98007986 */ /* 0x000fe2000c101506 */
[----:B------:R-:W-:-:S03]  /*d430*/  FFMA R23, R4, 0.69314718246459960938, R9 ;  /* 0x3f31721804177823 */ /* 0x000fc60000000009 */
[----:B------:R-:W-:Y:S04]  /*d440*/  STG.E.U16 [R154.64], R77 ;  /* 0x0000004d9a007986 */ /* 0x000fe8000c101506 */
[----:B------:R-:W-:Y:S04]  /*d450*/  STG.E.U16 [R156.64], R78 ;  /* 0x0000004e9c007986 */ /* 0x000fe8000c101506 */
[----:B------:R0:W-:Y:S04]  /*d460*/  STG.E.U16 [R158.64], R0 ;  /* 0x000000009e007986 */ /* 0x0001e8000c101506 */
[----:B------:R1:W-:Y:S04]  /*d470*/  STG.E.U16 [R160.64], R80 ;  /* 0x00000050a0007986 */ /* 0x0003e8000c101506 */
[----:B------:R1:W-:Y:S04]  /*d480*/  STG.E.U16 [R162.64], R10 ;  /* 0x0000000aa2007986 */ /* 0x0003e8000c101506 */
[----:B------:R1:W-:Y:S01]  /*d490*/  STG.E.U16 [R164.64], R82 ;  /* 0x00000052a4007986 */ /* 0x0003e2000c101506 */
[----:B0-----:R-:W-:-:S03]  /*d4a0*/  FSEL R0, R21, -INF , P3 ;  /* 0xff80000015007808 */ /* 0x001fc60001800000 */
[----:B------:R1:W-:Y:S02]  /*d4b0*/  STG.E.U16 [R166.64], R83 ;  /* 0x00000053a6007986 */ /* 0x0003e4000c101506 */
[----:B------:R-:W-:Y:S02]  /*d4c0*/  FFMA R21, R0, 0.69314718246459960938, R7 ;  /* 0x3f31721800157823 */ /* 0x000fe40000000007 */
[----:B------:R1:W-:Y:S04]  /*d4d0*/  STG.E.U16 [R170.64], R11 ;  /* 0x0000000baa007986 */ /* 0x0003e8000c101506 */
[----:B------:R1:W-:Y:S04]  /*d4e0*/  STG.E.U16 [R172.64], R86 ;  /* 0x00000056ac007986 */ /* 0x0003e8000c101506 */
[----:B------:R1:W-:Y:S04]  /*d4f0*/  STG.E.U16 [R174.64], R13 ;  /* 0x0000000dae007986 */ /* 0x0003e8000c101506 */
[----:B------:R1:W-:Y:S04]  /*d500*/  STG.E.U16 [R176.64], R88 ;  /* 0x00000058b0007986 */ /* 0x0003e8000c101506 */
[----:B------:R1:W-:Y:S04]  /*d510*/  STG.E.U16 [R178.64], R14 ;  /* 0x0000000eb2007986 */ /* 0x0003e8000c101506 */
[----:B------:R1:W-:Y:S04]  /*d520*/  STG.E.U16 [R180.64], R90 ;  /* 0x0000005ab4007986 */ /* 0x0003e8000c101506 */
[----:B------:R1:W-:Y:S04]  /*d530*/  STG.E.U16 [R182.64], R15 ;  /* 0x0000000fb6007986 */ /* 0x0003e8000c101506 */
[----:B------:R1:W-:Y:S04]  /*d540*/  STG.E.U16 [R168.64], R84 ;  /* 0x00000054a8007986 */ /* 0x0003e8000c101506 */
[----:B------:R-:W-:Y:S06]  /*d550*/  BAR.SYNC.DEFER_BLOCKING 0x0 ;  /* 0x0000000000007b1d */ /* 0x000fec0000010000 */
[----:B------:R1:W-:Y:S04]  /*d560*/  STS.128 [R188.X4], R16 ;  /* 0x00000010bc007388 */ /* 0x0003e80000004c00 */
[----:B------:R1:W-:Y:S04]  /*d570*/  STS.128 [R188.X4+0x80], R20 ;  /* 0x00008014bc007388 */ /* 0x0003e80000004c00 */
[----:B------:R-:W-:Y:S06]  /*d580*/  BAR.SYNC.DEFER_BLOCKING 0x0 ;  /* 0x0000000000007b1d */ /* 0x000fec0000010000 */
[----:B------:R-:W-:Y:S05]  /*d590*/  @P0 EXIT ;  /* 0x000000000000094d */ /* 0x000fea0003800000 */
[----:B-1----:R-:W0:Y:S01]  /*d5a0*/  LDS R7, [R12] ;  /* 0x000000000c077984 */ /* 0x002e220000000800 */
[----:B------:R-:W-:Y:S01]  /*d5b0*/  IMAD R0, R186, c[0x0][0x1cc], RZ ;  /* 0x00007300ba007a24 */ /* 0x000fe200078e02ff */
[C---:B------:R-:W-:Y:S01]  /*d5c0*/  SHF.L.U32 R3, R184.reuse, 0x2, RZ ;  /* 0x00000002b8037819 */ /* 0x040fe200000006ff */
[----:B------:R-:W-:-:S04]  /*d5d0*/  IMAD.HI R5, R184, 0x4, RZ ;  /* 0x00000004b8057827 */ /* 0x000fc800078e02ff */
[C---:B------:R-:W-:Y:S02]  /*d5e0*/  IMAD.SHL.U32 R2, R0.reuse, 0x4, RZ ;  /* 0x0000000400027824 */ /* 0x040fe400078e00ff */
[----:B------:R-:W-:-:S03]  /*d5f0*/  IMAD.HI R0, R0, 0x4, RZ ;  /* 0x0000000400007827 */ /* 0x000fc600078e02ff */
[----:B------:R-:W-:-:S04]  /*d600*/  IADD3 R2, P0, P1, R3, c[0x0][0x180], R2 ;  /* 0x0000600003027a10 */ /* 0x000fc8000791e002 */
[----:B------:R-:W-:-:S05]  /*d610*/  IADD3.X R3, R5, c[0x0][0x184], R0, P0, P1 ;  /* 0x0000610005037a10 */ /* 0x000fca00007e2400 */
[----:B0-----:R-:W-:Y:S01]  /*d620*/  STG.E [R2.64], R7 ;  /* 0x0000000702007986 */ /* 0x001fe2000c101906 */
[----:B------:R-:W-:Y:S05]  /*d630*/  EXIT ;  /* 0x000000000000794d */ /* 0x000fea0003800000 */
.L_x_20:
[----:B------:R-:W-:-:S00]  /*d640*/  BRA `(.L_x_20) ;  /* 0xfffffff000007947 */ /* 0x000fc0000383ffff */
[----:B------:R-:W-:-:S00]  /*d650*/  NOP ;  /* 0x0000000000007918 */ /* 0x000fc00000000000 */
        /* <DEDUP_REMOVED lines=10> */
.L_x_21:


//--------------------- .nv.global.init           --------------------------
	.section	.nv.global.init,"aw",@progbits
.nv.global.init:
	.type		_$_str,@object
	.size		_$_str,(.L_0 - _$_str)
_$_str:
        /*0000*/ 	.byte	0x5f, 0x5f, 0x43, 0x55, 0x44, 0x41, 0x5f, 0x46, 0x54, 0x5a, 0x00
.L_0:


//--------------------- .nv.shared.attn_fwd       --------------------------
	.section	.nv.shared.attn_fwd,"aw",@nobits
	.sectionflags	@""
	.align	16
